	.target	sm_90a

	.elftype	@"ET_EXEC"


//--------------------- .note.nv.tkinfo           --------------------------
	.section	.note.nv.tkinfo,"",@"SHT_NOTE"
	.sectionflags	@"SHF_NOTE_NV_TKINFO"
	.tkinfo
        /*0018*/ 	.word	0x00000002
        /*0030*/ 	.string	""
        /*0030*/ 	.string	"ptxas"
        /*0030*/ 	.string	"Cuda compilation tools, release 13.0, V13.0.88"
        /*0030*/ 	.string	"Build cuda_13.0.r13.0/compiler.36424714_0"
        /*0030*/ 	.string	"-arch sm_90a -m 64 "



//--------------------- .note.nv.cuinfo           --------------------------
	.section	.note.nv.cuinfo,"",@"SHT_NOTE"
	.sectionflags	@"SHF_NOTE_NV_CUINFO"
        /*0018*/ 	.short	0x0002
        /*001a*/ 	.short	0x005a
        /*001c*/ 	.short	0x0082
	.zero		2


//--------------------- .nv.info                  --------------------------
	.section	.nv.info,"",@"SHT_CUDA_INFO"
	.align	4


	//----- nvinfo : EIATTR_REGCOUNT
	.align		4
        /*0000*/ 	.byte	0x04, 0x2f
        /*0002*/ 	.short	(.L_12 - .L_11)
	.align		4
.L_11:
        /*0004*/ 	.word	index@(_ZN7cutlass13device_kernelINS_4gemm6kernel13GemmUniversalIN4cute5tupleIJiiiiEEENS1_10collective13CollectiveMmaINS1_37MainloopSm90TmaGmmaWarpSpecializedFP8ILi4ENS5_IJNS4_1CILi1EEESB_SB_EEENS1_35KernelTmaWarpSpecializedCooperativeEEENS5_IJNSA_ILi128EEESF_NSA_ILi32EEEEEENS_12float_e5m2_tENS5_IJlSB_lEEESI_SJ_NS4_8TiledMMAINS4_8MMA_AtomIJNS4_4SM904GMMA31MMA_64x128x32_F32E5M2E5M2_SS_TNILNSN_7ScaleInE1ELSP_1EEEEEENS4_6LayoutINS5_IJNSA_ILi2EEESB_SB_EEENS5_IJSB_NSA_ILi0EEESV_EEEEENS5_IJNS4_10UnderscoreESY_SY_EEEEENS4_13SM90_TMA_LOADENS4_14ComposedLayoutINS4_7SwizzleILi1ELi4ELi3EEENS4_18smem_ptr_flag_bitsILi8EEENSS_INS5_IJNSA_ILi8EEESG_EEENS5_IJSG_SB_EEEEEEEvNS4_8identityES11_S1B_vS1C_EENS_8epilogue10collective6detail29Sm90TmaWarpSpecializedAdapterINS1F_15DefaultEpilogueISI_SJ_SJ_NS1E_6thread17LinearCombinationISI_Li1EffLNS1J_9ScaleType4KindE0ELNS_15FloatRoundStyleE2ESI_EENS1_15EpilogueDefaultEEEEEvvEEEEvNT_6ParamsE)
        /*0008*/ 	.word	0x000000a8


	//----- nvinfo : EIATTR_FRAME_SIZE
	.align		4
.L_12:
        /*000c*/ 	.byte	0x04, 0x11
        /*000e*/ 	.short	(.L_14 - .L_13)
	.align		4
.L_13:
        /*0010*/ 	.word	index@(_ZN7cutlass13device_kernelINS_4gemm6kernel13GemmUniversalIN4cute5tupleIJiiiiEEENS1_10collective13CollectiveMmaINS1_37MainloopSm90TmaGmmaWarpSpecializedFP8ILi4ENS5_IJNS4_1CILi1EEESB_SB_EEENS1_35KernelTmaWarpSpecializedCooperativeEEENS5_IJNSA_ILi128EEESF_NSA_ILi32EEEEEENS_12float_e5m2_tENS5_IJlSB_lEEESI_SJ_NS4_8TiledMMAINS4_8MMA_AtomIJNS4_4SM904GMMA31MMA_64x128x32_F32E5M2E5M2_SS_TNILNSN_7ScaleInE1ELSP_1EEEEEENS4_6LayoutINS5_IJNSA_ILi2EEESB_SB_EEENS5_IJSB_NSA_ILi0EEESV_EEEEENS5_IJNS4_10UnderscoreESY_SY_EEEEENS4_13SM90_TMA_LOADENS4_14ComposedLayoutINS4_7SwizzleILi1ELi4ELi3EEENS4_18smem_ptr_flag_bitsILi8EEENSS_INS5_IJNSA_ILi8EEESG_EEENS5_IJSG_SB_EEEEEEEvNS4_8identityES11_S1B_vS1C_EENS_8epilogue10collective6detail29Sm90TmaWarpSpecializedAdapterINS1F_15DefaultEpilogueISI_SJ_SJ_NS1E_6thread17LinearCombinationISI_Li1EffLNS1J_9ScaleType4KindE0ELNS_15FloatRoundStyleE2ESI_EENS1_15EpilogueDefaultEEEEEvvEEEEvNT_6ParamsE)
        /*0014*/ 	.word	0x00000000


	//----- nvinfo : EIATTR_MIN_STACK_SIZE
	.align		4
.L_14:
        /*0018*/ 	.byte	0x04, 0x12
        /*001a*/ 	.short	(.L_16 - .L_15)
	.align		4
.L_15:
        /*001c*/ 	.word	index@(_ZN7cutlass13device_kernelINS_4gemm6kernel13GemmUniversalIN4cute5tupleIJiiiiEEENS1_10collective13CollectiveMmaINS1_37MainloopSm90TmaGmmaWarpSpecializedFP8ILi4ENS5_IJNS4_1CILi1EEESB_SB_EEENS1_35KernelTmaWarpSpecializedCooperativeEEENS5_IJNSA_ILi128EEESF_NSA_ILi32EEEEEENS_12float_e5m2_tENS5_IJlSB_lEEESI_SJ_NS4_8TiledMMAINS4_8MMA_AtomIJNS4_4SM904GMMA31MMA_64x128x32_F32E5M2E5M2_SS_TNILNSN_7ScaleInE1ELSP_1EEEEEENS4_6LayoutINS5_IJNSA_ILi2EEESB_SB_EEENS5_IJSB_NSA_ILi0EEESV_EEEEENS5_IJNS4_10UnderscoreESY_SY_EEEEENS4_13SM90_TMA_LOADENS4_14ComposedLayoutINS4_7SwizzleILi1ELi4ELi3EEENS4_18smem_ptr_flag_bitsILi8EEENSS_INS5_IJNSA_ILi8EEESG_EEENS5_IJSG_SB_EEEEEEEvNS4_8identityES11_S1B_vS1C_EENS_8epilogue10collective6detail29Sm90TmaWarpSpecializedAdapterINS1F_15DefaultEpilogueISI_SJ_SJ_NS1E_6thread17LinearCombinationISI_Li1EffLNS1J_9ScaleType4KindE0ELNS_15FloatRoundStyleE2ESI_EENS1_15EpilogueDefaultEEEEEvvEEEEvNT_6ParamsE)
        /*0020*/ 	.word	0x00000000
.L_16:


//--------------------- .nv.compat                --------------------------
	.section	.nv.compat,"",@"SHT_CUDA_COMPAT_INFO"
	.align	4
        /*0000*/ 	.byte	0x02, 0x09, 0x01, 0x00, 0x02, 0x02, 0x04, 0x00, 0x02, 0x05, 0x05, 0x00, 0x03, 0x07, 0x01, 0x01
        /*0010*/ 	.byte	0x02, 0x03, 0x01, 0x00, 0x02, 0x06, 0x01, 0x00, 0x04, 0x0b, 0x08, 0x00, 0x00, 0x00, 0x00, 0x00
        /*0020*/ 	.byte	0x00, 0x00, 0x00, 0x00


//--------------------- .nv.info._ZN7cutlass13device_kernelINS_4gemm6kernel13GemmUniversalIN4cute5tupleIJiiiiEEENS1_10collective13CollectiveMmaINS1_37MainloopSm90TmaGmmaWarpSpecializedFP8ILi4ENS5_IJNS4_1CILi1EEESB_SB_EEENS1_35KernelTmaWarpSpecializedCooperativeEEENS5_IJNSA_ILi128EEESF_NSA_ILi32EEEEEENS_12float_e5m2_tENS5_IJlSB_lEEESI_SJ_NS4_8TiledMMAINS4_8MMA_AtomIJNS4_4SM904GMMA31MMA_64x128x32_F32E5M2E5M2_SS_TNILNSN_7ScaleInE1ELSP_1EEEEEENS4_6LayoutINS5_IJNSA_ILi2EEESB_SB_EEENS5_IJSB_NSA_ILi0EEESV_EEEEENS5_IJNS4_10UnderscoreESY_SY_EEEEENS4_13SM90_TMA_LOADENS4_14ComposedLayoutINS4_7SwizzleILi1ELi4ELi3EEENS4_18smem_ptr_flag_bitsILi8EEENSS_INS5_IJNSA_ILi8EEESG_EEENS5_IJSG_SB_EEEEEEEvNS4_8identityES11_S1B_vS1C_EENS_8epilogue10collective6detail29Sm90TmaWarpSpecializedAdapterINS1F_15DefaultEpilogueISI_SJ_SJ_NS1E_6thread17LinearCombinationISI_Li1EffLNS1J_9ScaleType4KindE0ELNS_15FloatRoundStyleE2ESI_EENS1_15EpilogueDefaultEEEEEvvEEEEvNT_6ParamsE --------------------------
	.section	.nv.info._ZN7cutlass13device_kernelINS_4gemm6kernel13GemmUniversalIN4cute5tupleIJiiiiEEENS1_10collective13CollectiveMmaINS1_37MainloopSm90TmaGmmaWarpSpecializedFP8ILi4ENS5_IJNS4_1CILi1EEESB_SB_EEENS1_35KernelTmaWarpSpecializedCooperativeEEENS5_IJNSA_ILi128EEESF_NSA_ILi32EEEEEENS_12float_e5m2_tENS5_IJlSB_lEEESI_SJ_NS4_8TiledMMAINS4_8MMA_AtomIJNS4_4SM904GMMA31MMA_64x128x32_F32E5M2E5M2_SS_TNILNSN_7ScaleInE1ELSP_1EEEEEENS4_6LayoutINS5_IJNSA_ILi2EEESB_SB_EEENS5_IJSB_NSA_ILi0EEESV_EEEEENS5_IJNS4_10UnderscoreESY_SY_EEEEENS4_13SM90_TMA_LOADENS4_14ComposedLayoutINS4_7SwizzleILi1ELi4ELi3EEENS4_18smem_ptr_flag_bitsILi8EEENSS_INS5_IJNSA_ILi8EEESG_EEENS5_IJSG_SB_EEEEEEEvNS4_8identityES11_S1B_vS1C_EENS_8epilogue10collective6detail29Sm90TmaWarpSpecializedAdapterINS1F_15DefaultEpilogueISI_SJ_SJ_NS1E_6thread17LinearCombinationISI_Li1EffLNS1J_9ScaleType4KindE0ELNS_15FloatRoundStyleE2ESI_EENS1_15EpilogueDefaultEEEEEvvEEEEvNT_6ParamsE,"",@"SHT_CUDA_INFO"
	.sectionflags	@""
	.align	4


	//----- nvinfo : EIATTR_CUDA_API_VERSION
	.align		4
        /*0000*/ 	.byte	0x04, 0x37
        /*0002*/ 	.short	(.L_18 - .L_17)
.L_17:
        /*0004*/ 	.word	0x00000082


	//----- nvinfo : EIATTR_KPARAM_INFO
	.align		4
.L_18:
        /*0008*/ 	.byte	0x04, 0x17
        /*000a*/ 	.short	(.L_20 - .L_19)
.L_19:
        /*000c*/ 	.word	0x00000000
        /*0010*/ 	.short	0x0000
        /*0012*/ 	.short	0x0070
        /*0014*/ 	.byte	0x00, 0xf0, 0x01, 0x10


	//----- nvinfo : EIATTR_SPARSE_MMA_MASK
	.align		4
.L_20:
        /*0018*/ 	.byte	0x03, 0x50
        /*001a*/ 	.short	0x0000


	//----- nvinfo : EIATTR_MAXREG_COUNT
	.align		4
        /*001c*/ 	.byte	0x03, 0x1b
        /*001e*/ 	.short	0x00a8


	//----- nvinfo : EIATTR_NUM_BARRIERS
	.align		4
        /*0020*/ 	.byte	0x02, 0x4c
        /*0022*/ 	.byte	0x01
	.zero		1


	//----- nvinfo : EIATTR_MERCURY_ISA_VERSION
	.align		4
        /*0024*/ 	.byte	0x03, 0x5f
        /*0026*/ 	.short	0x0101


	//----- nvinfo : EIATTR_INT_WARP_WIDE_INSTR_OFFSETS
	.align		4
        /*0028*/ 	.byte	0x04, 0x31
        /*002a*/ 	.short	(.L_22 - .L_21)


	//   ....[0]....
.L_21:
        /*002c*/ 	.word	0x000003d0


	//   ....[1]....
        /*0030*/ 	.word	0x000003e0


	//   ....[2]....
        /*0034*/ 	.word	0x000004d0


	//----- nvinfo : EIATTR_COOP_GROUP_MASK_REGIDS
	.align		4
.L_22:
        /*0038*/ 	.byte	0x04, 0x29
        /*003a*/ 	.short	(.L_24 - .L_23)


	//   ....[0]....
.L_23:
        /*003c*/ 	.word	0xffffffff


	//   ....[1]....
        /*0040*/ 	.word	0xffffffff


	//   ....[2]....
        /*0044*/ 	.word	0xffffffff


	//   ....[3]....
        /*0048*/ 	.word	0xffffffff


	//   ....[4]....
        /*004c*/ 	.word	0xffffffff


	//----- nvinfo : EIATTR_COOP_GROUP_INSTR_OFFSETS
	.align		4
.L_24:
        /*0050*/ 	.byte	0x04, 0x28
        /*0052*/ 	.short	(.L_26 - .L_25)


	//   ....[0]....
.L_25:
        /*0054*/ 	.word	0x00000060


	//   ....[1]....
        /*0058*/ 	.word	0x00000070


	//   ....[2]....
        /*005c*/ 	.word	0x00000130


	//   ....[3]....
        /*0060*/ 	.word	0x000002c0


	//   ....[4]....
        /*0064*/ 	.word	0x00000fc0


	//----- nvinfo : EIATTR_REG_RECONFIG
	.align		4
.L_26:
        /*0068*/ 	.byte	0x01, 0x54
	.zero		2


	//----- nvinfo : EIATTR_MBARRIER_INSTR_OFFSETS
	.align		4
        /*006c*/ 	.byte	0x04, 0x39
        /*006e*/ 	.short	(.L_28 - .L_27)


	//   ....[0]....
.L_27:
        /*0070*/ 	.word	0x00000230
        /*0074*/ 	.word	0x000000ff
        /*0078*/ 	.word	0x00000000
        /*007c*/ 	.short	0x0100
        /*007e*/ 	.byte	0x08
	.zero		1


	//   ....[1]....
        /*0080*/ 	.word	0x00000240
        /*0084*/ 	.word	0x000000ff
        /*0088*/ 	.word	0x00000020
        /*008c*/ 	.short	0x0100
        /*008e*/ 	.byte	0x08
	.zero		1


	//   ....[2]....
        /*0090*/ 	.word	0x00000250
        /*0094*/ 	.word	0x000000ff
        /*0098*/ 	.word	0x00000008
        /*009c*/ 	.short	0x0100
        /*009e*/ 	.byte	0x08
	.zero		1


	//   ....[3]....
        /*00a0*/ 	.word	0x00000260
        /*00a4*/ 	.word	0x000000ff
        /*00a8*/ 	.word	0x00000028
        /*00ac*/ 	.short	0x0100
        /*00ae*/ 	.byte	0x08
	.zero		1


	//   ....[4]....
        /*00b0*/ 	.word	0x00000270
        /*00b4*/ 	.word	0x000000ff
        /*00b8*/ 	.word	0x00000010
        /*00bc*/ 	.short	0x0100
        /*00be*/ 	.byte	0x08
	.zero		1


	//   ....[5]....
        /*00c0*/ 	.word	0x00000280
        /*00c4*/ 	.word	0x000000ff
        /*00c8*/ 	.word	0x00000030
        /*00cc*/ 	.short	0x0100
        /*00ce*/ 	.byte	0x08
	.zero		1


	//   ....[6]....
        /*00d0*/ 	.word	0x00000290
        /*00d4*/ 	.word	0x000000ff
        /*00d8*/ 	.word	0x00000018
        /*00dc*/ 	.short	0x0100
        /*00de*/ 	.byte	0x08
	.zero		1


	//   ....[7]....
        /*00e0*/ 	.word	0x000002a0
        /*00e4*/ 	.word	0x000000ff
        /*00e8*/ 	.word	0x00000038
        /*00ec*/ 	.short	0x0100
        /*00ee*/ 	.byte	0x08
	.zero		1


	//   ....[8]....
        /*00f0*/ 	.word	0x00000520
        /*00f4*/ 	.word	0x000000ff
        /*00f8*/ 	.word	0x00000050
        /*00fc*/ 	.short	0x0100
        /*00fe*/ 	.byte	0x06
	.zero		1


	//   ....[9]....
        /*0100*/ 	.word	0x00000580
        /*0104*/ 	.word	0x000000ff
        /*0108*/ 	.word	0x00000058
        /*010c*/ 	.short	0x0100
        /*010e*/ 	.byte	0x06
	.zero		1


	//   ....[10]....
        /*0110*/ 	.word	0x000014f0
        /*0114*/ 	.word	0x000000ff
        /*0118*/ 	.word	0x00000000
        /*011c*/ 	.short	0x010a
        /*011e*/ 	.byte	0x06
	.zero		1


	//   ....[11]....
        /*0120*/ 	.word	0x00001530
        /*0124*/ 	.word	0x000000ff
        /*0128*/ 	.word	0x00000000
        /*012c*/ 	.short	0x010a
        /*012e*/ 	.byte	0x06
	.zero		1


	//   ....[12]....
        /*0130*/ 	.word	0x00001e10
        /*0134*/ 	.word	0x000000ff
        /*0138*/ 	.word	0x00000000
        /*013c*/ 	.short	0x010a
        /*013e*/ 	.byte	0x0c
	.zero		1


	//   ....[13]....
        /*0140*/ 	.word	0x00001e50
        /*0144*/ 	.word	0x000000ff
        /*0148*/ 	.word	0x00000000
        /*014c*/ 	.short	0x010a
        /*014e*/ 	.byte	0x0c
	.zero		1


	//   ....[14]....
        /*0150*/ 	.word	0x00002430
        /*0154*/ 	.word	0x000000ff
        /*0158*/ 	.word	0x00000000
        /*015c*/ 	.short	0x0101
        /*015e*/ 	.byte	0x08
	.zero		1


	//   ....[15]....
        /*0160*/ 	.word	0x00002a60
        /*0164*/ 	.word	0x000000ff
        /*0168*/ 	.word	0x00000000
        /*016c*/ 	.short	0x0101
        /*016e*/ 	.byte	0x06
	.zero		1


	//   ....[16]....
        /*0170*/ 	.word	0x00008400
        /*0174*/ 	.word	0x00000012
        /*0178*/ 	.word	0x00000020
        /*017c*/ 	.short	0x010a
        /*017e*/ 	.byte	0x3f
	.zero		1


	//   ....[17]....
        /*0180*/ 	.word	0x000087b0
        /*0184*/ 	.word	0x00000006
        /*0188*/ 	.word	0x00000058
        /*018c*/ 	.short	0x0101
        /*018e*/ 	.byte	0x3f
	.zero		1


	//   ....[18]....
        /*0190*/ 	.word	0x00008ea0
        /*0194*/ 	.word	0x00000007
        /*0198*/ 	.word	0x00000000
        /*019c*/ 	.short	0x010a
        /*019e*/ 	.byte	0x3f
	.zero		1


	//   ....[19]....
        /*01a0*/ 	.word	0x00008f20
        /*01a4*/ 	.word	0x00000009
        /*01a8*/ 	.word	0x00000000
        /*01ac*/ 	.short	0x010a
        /*01ae*/ 	.byte	0x3f
	.zero		1


	//   ....[20]....
        /*01b0*/ 	.word	0x00008fb0
        /*01b4*/ 	.word	0x00000006
        /*01b8*/ 	.word	0x00000000
        /*01bc*/ 	.short	0x010a
        /*01be*/ 	.byte	0x3f
	.zero		1


	//   ....[21]....
        /*01c0*/ 	.word	0x00009040
        /*01c4*/ 	.word	0x00000003
        /*01c8*/ 	.word	0x00000000
        /*01cc*/ 	.short	0x010a
        /*01ce*/ 	.byte	0x3f
	.zero		1


	//   ....[22]....
        /*01d0*/ 	.word	0x000090b0
        /*01d4*/ 	.word	0x0000000b
        /*01d8*/ 	.word	0x00000000
        /*01dc*/ 	.short	0x010a
        /*01de*/ 	.byte	0x3f
	.zero		1


	//   ....[23]....
        /*01e0*/ 	.word	0x00009110
        /*01e4*/ 	.word	0x0000008c
        /*01e8*/ 	.word	0x00000000
        /*01ec*/ 	.short	0x010a
        /*01ee*/ 	.byte	0x3f
	.zero		1


	//   ....[24]....
        /*01f0*/ 	.word	0x000091e0
        /*01f4*/ 	.word	0x00000012
        /*01f8*/ 	.word	0x00000020
        /*01fc*/ 	.short	0x010a
        /*01fe*/ 	.byte	0x3f
	.zero		1


	//   ....[25]....
        /*0200*/ 	.word	0x000092c0
        /*0204*/ 	.word	0x00000007
        /*0208*/ 	.word	0x00000000
        /*020c*/ 	.short	0x010a
        /*020e*/ 	.byte	0x3f
	.zero		1


	//   ....[26]....
        /*0210*/ 	.word	0x00009310
        /*0214*/ 	.word	0x00000009
        /*0218*/ 	.word	0x00000000
        /*021c*/ 	.short	0x010a
        /*021e*/ 	.byte	0x3f
	.zero		1


	//   ....[27]....
        /*0220*/ 	.word	0x00009360
        /*0224*/ 	.word	0x00000006
        /*0228*/ 	.word	0x00000000
        /*022c*/ 	.short	0x010a
        /*022e*/ 	.byte	0x3f
	.zero		1


	//----- nvinfo : EIATTR_NUM_MBARRIERS
	.align		4
.L_28:
        /*0230*/ 	.byte	0x03, 0x38
        /*0232*/ 	.short	0x000a


	//----- nvinfo : EIATTR_EXIT_INSTR_OFFSETS
	.align		4
        /*0234*/ 	.byte	0x04, 0x1c
        /*0236*/ 	.short	(.L_30 - .L_29)


	//   ....[0]....
.L_29:
        /*0238*/ 	.word	0x000005d0


	//   ....[1]....
        /*023c*/ 	.word	0x00000e90


	//   ....[2]....
        /*0240*/ 	.word	0x00007a70


	//   ....[3]....
        /*0244*/ 	.word	0x000080a0


	//   ....[4]....
        /*0248*/ 	.word	0x00009090


	//----- nvinfo : EIATTR_MAX_THREADS
	.align		4
.L_30:
        /*024c*/ 	.byte	0x04, 0x05
        /*024e*/ 	.short	(.L_32 - .L_31)
.L_31:
        /*0250*/ 	.word	0x00000180
        /*0254*/ 	.word	0x00000001
        /*0258*/ 	.word	0x00000001


	//----- nvinfo : EIATTR_CRS_STACK_SIZE
	.align		4
.L_32:
        /*025c*/ 	.byte	0x04, 0x1e
        /*025e*/ 	.short	(.L_34 - .L_33)
.L_33:
        /*0260*/ 	.word	0x00000000


	//----- nvinfo : EIATTR_CBANK_PARAM_SIZE
	.align		4
.L_34:
        /*0264*/ 	.byte	0x03, 0x19
        /*0266*/ 	.short	0x0470


	//----- nvinfo : EIATTR_PARAM_CBANK
	.align		4
        /*0268*/ 	.byte	0x04, 0x0a
        /*026a*/ 	.short	(.L_36 - .L_35)
	.align		4
.L_35:
        /*026c*/ 	.word	index@(.nv.constant0._ZN7cutlass13device_kernelINS_4gemm6kernel13GemmUniversalIN4cute5tupleIJiiiiEEENS1_10collective13CollectiveMmaINS1_37MainloopSm90TmaGmmaWarpSpecializedFP8ILi4ENS5_IJNS4_1CILi1EEESB_SB_EEENS1_35KernelTmaWarpSpecializedCooperativeEEENS5_IJNSA_ILi128EEESF_NSA_ILi32EEEEEENS_12float_e5m2_tENS5_IJlSB_lEEESI_SJ_NS4_8TiledMMAINS4_8MMA_AtomIJNS4_4SM904GMMA31MMA_64x128x32_F32E5M2E5M2_SS_TNILNSN_7ScaleInE1ELSP_1EEEEEENS4_6LayoutINS5_IJNSA_ILi2EEESB_SB_EEENS5_IJSB_NSA_ILi0EEESV_EEEEENS5_IJNS4_10UnderscoreESY_SY_EEEEENS4_13SM90_TMA_LOADENS4_14ComposedLayoutINS4_7SwizzleILi1ELi4ELi3EEENS4_18smem_ptr_flag_bitsILi8EEENSS_INS5_IJNSA_ILi8EEESG_EEENS5_IJSG_SB_EEEEEEEvNS4_8identityES11_S1B_vS1C_EENS_8epilogue10collective6detail29Sm90TmaWarpSpecializedAdapterINS1F_15DefaultEpilogueISI_SJ_SJ_NS1E_6thread17LinearCombinationISI_Li1EffLNS1J_9ScaleType4KindE0ELNS_15FloatRoundStyleE2ESI_EENS1_15EpilogueDefaultEEEEEvvEEEEvNT_6ParamsE)
        /*0270*/ 	.short	0x0210
        /*0272*/ 	.short	0x0470


	//----- nvinfo : EIATTR_SW_WAR
	.align		4
.L_36:
        /*0274*/ 	.byte	0x04, 0x36
        /*0276*/ 	.short	(.L_38 - .L_37)
.L_37:
        /*0278*/ 	.word	0x00000008
.L_38:


//--------------------- .nv.callgraph             --------------------------
	.section	.nv.callgraph,"",@"SHT_CUDA_CALLGRAPH"
	.align	4
	.sectionentsize	8
	.align		4
        /*0000*/ 	.word	0x00000000
	.align		4
        /*0004*/ 	.word	0xffffffff
	.align		4
        /*0008*/ 	.word	0x00000000
	.align		4
        /*000c*/ 	.word	0xfffffffe
	.align		4
        /*0010*/ 	.word	0x00000000
	.align		4
        /*0014*/ 	.word	0xfffffffd
	.align		4
        /*0018*/ 	.word	0x00000000
	.align		4
        /*001c*/ 	.word	0xfffffffc


//--------------------- .nv.constant4             --------------------------
	.section	.nv.constant4,"a",@progbits
	.align	8
	.align		8
.nv.constant4:
        /*0000*/ 	.dword	_ZN40_INTERNAL_4bfed310_4_k_cu_12ae5bd8_285184cuda3std3__45__cpo5beginE
	.align		8
        /*0008*/ 	.dword	_ZN40_INTERNAL_4bfed310_4_k_cu_12ae5bd8_285184cuda3std3__45__cpo3endE
	.align		8
        /*0010*/ 	.dword	_ZN40_INTERNAL_4bfed310_4_k_cu_12ae5bd8_285184cuda3std3__45__cpo6cbeginE
	.align		8
        /*0018*/ 	.dword	_ZN40_INTERNAL_4bfed310_4_k_cu_12ae5bd8_285184cuda3std3__45__cpo4cendE
	.align		8
        /*0020*/ 	.dword	_ZN40_INTERNAL_4bfed310_4_k_cu_12ae5bd8_285184cuda3std3__442_GLOBAL__N__4bfed310_4_k_cu_12ae5bd8_285186ignoreE
	.align		8
        /*0028*/ 	.dword	_ZN40_INTERNAL_4bfed310_4_k_cu_12ae5bd8_285184cuda3std3__419piecewise_constructE
	.align		8
        /*0030*/ 	.dword	_ZN40_INTERNAL_4bfed310_4_k_cu_12ae5bd8_285184cuda3std3__48in_placeE
	.align		8
        /*0038*/ 	.dword	_ZN40_INTERNAL_4bfed310_4_k_cu_12ae5bd8_285184cuda3std6ranges3__45__cpo4swapE
	.align		8
        /*0040*/ 	.dword	_ZN40_INTERNAL_4bfed310_4_k_cu_12ae5bd8_285184cuda3std6ranges3__45__cpo9iter_moveE
	.align		8
        /*0048*/ 	.dword	_ZN40_INTERNAL_4bfed310_4_k_cu_12ae5bd8_285184cute7productE
	.align		8
        /*0050*/ 	.dword	_ZN40_INTERNAL_4bfed310_4_k_cu_12ae5bd8_285184cute1_E


//--------------------- .text._ZN7cutlass13device_kernelINS_4gemm6kernel13GemmUniversalIN4cute5tupleIJiiiiEEENS1_10collective13CollectiveMmaINS1_37MainloopSm90TmaGmmaWarpSpecializedFP8ILi4ENS5_IJNS4_1CILi1EEESB_SB_EEENS1_35KernelTmaWarpSpecializedCooperativeEEENS5_IJNSA_ILi128EEESF_NSA_ILi32EEEEEENS_12float_e5m2_tENS5_IJlSB_lEEESI_SJ_NS4_8TiledMMAINS4_8MMA_AtomIJNS4_4SM904GMMA31MMA_64x128x32_F32E5M2E5M2_SS_TNILNSN_7ScaleInE1ELSP_1EEEEEENS4_6LayoutINS5_IJNSA_ILi2EEESB_SB_EEENS5_IJSB_NSA_ILi0EEESV_EEEEENS5_IJNS4_10UnderscoreESY_SY_EEEEENS4_13SM90_TMA_LOADENS4_14ComposedLayoutINS4_7SwizzleILi1ELi4ELi3EEENS4_18smem_ptr_flag_bitsILi8EEENSS_INS5_IJNSA_ILi8EEESG_EEENS5_IJSG_SB_EEEEEEEvNS4_8identityES11_S1B_vS1C_EENS_8epilogue10collective6detail29Sm90TmaWarpSpecializedAdapterINS1F_15DefaultEpilogueISI_SJ_SJ_NS1E_6thread17LinearCombinationISI_Li1EffLNS1J_9ScaleType4KindE0ELNS_15FloatRoundStyleE2ESI_EENS1_15EpilogueDefaultEEEEEvvEEEEvNT_6ParamsE --------------------------
	.section	.text._ZN7cutlass13device_kernelINS_4gemm6kernel13GemmUniversalIN4cute5tupleIJiiiiEEENS1_10collective13CollectiveMmaINS1_37MainloopSm90TmaGmmaWarpSpecializedFP8ILi4ENS5_IJNS4_1CILi1EEESB_SB_EEENS1_35KernelTmaWarpSpecializedCooperativeEEENS5_IJNSA_ILi128EEESF_NSA_ILi32EEEEEENS_12float_e5m2_tENS5_IJlSB_lEEESI_SJ_NS4_8TiledMMAINS4_8MMA_AtomIJNS4_4SM904GMMA31MMA_64x128x32_F32E5M2E5M2_SS_TNILNSN_7ScaleInE1ELSP_1EEEEEENS4_6LayoutINS5_IJNSA_ILi2EEESB_SB_EEENS5_IJSB_NSA_ILi0EEESV_EEEEENS5_IJNS4_10UnderscoreESY_SY_EEEEENS4_13SM90_TMA_LOADENS4_14ComposedLayoutINS4_7SwizzleILi1ELi4ELi3EEENS4_18smem_ptr_flag_bitsILi8EEENSS_INS5_IJNSA_ILi8EEESG_EEENS5_IJSG_SB_EEEEEEEvNS4_8identityES11_S1B_vS1C_EENS_8epilogue10collective6detail29Sm90TmaWarpSpecializedAdapterINS1F_15DefaultEpilogueISI_SJ_SJ_NS1E_6thread17LinearCombinationISI_Li1EffLNS1J_9ScaleType4KindE0ELNS_15FloatRoundStyleE2ESI_EENS1_15EpilogueDefaultEEEEEvvEEEEvNT_6ParamsE,"ax",@progbits
	.align	128
.text._ZN7cutlass13device_kernelINS_4gemm6kernel13GemmUniversalIN4cute5tupleIJiiiiEEENS1_10collective13CollectiveMmaINS1_37MainloopSm90TmaGmmaWarpSpecializedFP8ILi4ENS5_IJNS4_1CILi1EEESB_SB_EEENS1_35KernelTmaWarpSpecializedCooperativeEEENS5_IJNSA_ILi128EEESF_NSA_ILi32EEEEEENS_12float_e5m2_tENS5_IJlSB_lEEESI_SJ_NS4_8TiledMMAINS4_8MMA_AtomIJNS4_4SM904GMMA31MMA_64x128x32_F32E5M2E5M2_SS_TNILNSN_7ScaleInE1ELSP_1EEEEEENS4_6LayoutINS5_IJNSA_ILi2EEESB_SB_EEENS5_IJSB_NSA_ILi0EEESV_EEEEENS5_IJNS4_10UnderscoreESY_SY_EEEEENS4_13SM90_TMA_LOADENS4_14ComposedLayoutINS4_7SwizzleILi1ELi4ELi3EEENS4_18smem_ptr_flag_bitsILi8EEENSS_INS5_IJNSA_ILi8EEESG_EEENS5_IJSG_SB_EEEEEEEvNS4_8identityES11_S1B_vS1C_EENS_8epilogue10collective6detail29Sm90TmaWarpSpecializedAdapterINS1F_15DefaultEpilogueISI_SJ_SJ_NS1E_6thread17LinearCombinationISI_Li1EffLNS1J_9ScaleType4KindE0ELNS_15FloatRoundStyleE2ESI_EENS1_15EpilogueDefaultEEEEEvvEEEEvNT_6ParamsE:
        .type           _ZN7cutlass13device_kernelINS_4gemm6kernel13GemmUniversalIN4cute5tupleIJiiiiEEENS1_10collective13CollectiveMmaINS1_37MainloopSm90TmaGmmaWarpSpecializedFP8ILi4ENS5_IJNS4_1CILi1EEESB_SB_EEENS1_35KernelTmaWarpSpecializedCooperativeEEENS5_IJNSA_ILi128EEESF_NSA_ILi32EEEEEENS_12float_e5m2_tENS5_IJlSB_lEEESI_SJ_NS4_8TiledMMAINS4_8MMA_AtomIJNS4_4SM904GMMA31MMA_64x128x32_F32E5M2E5M2_SS_TNILNSN_7ScaleInE1ELSP_1EEEEEENS4_6LayoutINS5_IJNSA_ILi2EEESB_SB_EEENS5_IJSB_NSA_ILi0EEESV_EEEEENS5_IJNS4_10UnderscoreESY_SY_EEEEENS4_13SM90_TMA_LOADENS4_14ComposedLayoutINS4_7SwizzleILi1ELi4ELi3EEENS4_18smem_ptr_flag_bitsILi8EEENSS_INS5_IJNSA_ILi8EEESG_EEENS5_IJSG_SB_EEEEEEEvNS4_8identityES11_S1B_vS1C_EENS_8epilogue10collective6detail29Sm90TmaWarpSpecializedAdapterINS1F_15DefaultEpilogueISI_SJ_SJ_NS1E_6thread17LinearCombinationISI_Li1EffLNS1J_9ScaleType4KindE0ELNS_15FloatRoundStyleE2ESI_EENS1_15EpilogueDefaultEEEEEvvEEEEvNT_6ParamsE,@function
        .size           _ZN7cutlass13device_kernelINS_4gemm6kernel13GemmUniversalIN4cute5tupleIJiiiiEEENS1_10collective13CollectiveMmaINS1_37MainloopSm90TmaGmmaWarpSpecializedFP8ILi4ENS5_IJNS4_1CILi1EEESB_SB_EEENS1_35KernelTmaWarpSpecializedCooperativeEEENS5_IJNSA_ILi128EEESF_NSA_ILi32EEEEEENS_12float_e5m2_tENS5_IJlSB_lEEESI_SJ_NS4_8TiledMMAINS4_8MMA_AtomIJNS4_4SM904GMMA31MMA_64x128x32_F32E5M2E5M2_SS_TNILNSN_7ScaleInE1ELSP_1EEEEEENS4_6LayoutINS5_IJNSA_ILi2EEESB_SB_EEENS5_IJSB_NSA_ILi0EEESV_EEEEENS5_IJNS4_10UnderscoreESY_SY_EEEEENS4_13SM90_TMA_LOADENS4_14ComposedLayoutINS4_7SwizzleILi1ELi4ELi3EEENS4_18smem_ptr_flag_bitsILi8EEENSS_INS5_IJNSA_ILi8EEESG_EEENS5_IJSG_SB_EEEEEEEvNS4_8identityES11_S1B_vS1C_EENS_8epilogue10collective6detail29Sm90TmaWarpSpecializedAdapterINS1F_15DefaultEpilogueISI_SJ_SJ_NS1E_6thread17LinearCombinationISI_Li1EffLNS1J_9ScaleType4KindE0ELNS_15FloatRoundStyleE2ESI_EENS1_15EpilogueDefaultEEEEEvvEEEEvNT_6ParamsE,(.L_x_201 - _ZN7cutlass13device_kernelINS_4gemm6kernel13GemmUniversalIN4cute5tupleIJiiiiEEENS1_10collective13CollectiveMmaINS1_37MainloopSm90TmaGmmaWarpSpecializedFP8ILi4ENS5_IJNS4_1CILi1EEESB_SB_EEENS1_35KernelTmaWarpSpecializedCooperativeEEENS5_IJNSA_ILi128EEESF_NSA_ILi32EEEEEENS_12float_e5m2_tENS5_IJlSB_lEEESI_SJ_NS4_8TiledMMAINS4_8MMA_AtomIJNS4_4SM904GMMA31MMA_64x128x32_F32E5M2E5M2_SS_TNILNSN_7ScaleInE1ELSP_1EEEEEENS4_6LayoutINS5_IJNSA_ILi2EEESB_SB_EEENS5_IJSB_NSA_ILi0EEESV_EEEEENS5_IJNS4_10UnderscoreESY_SY_EEEEENS4_13SM90_TMA_LOADENS4_14ComposedLayoutINS4_7SwizzleILi1ELi4ELi3EEENS4_18smem_ptr_flag_bitsILi8EEENSS_INS5_IJNSA_ILi8EEESG_EEENS5_IJSG_SB_EEEEEEEvNS4_8identityES11_S1B_vS1C_EENS_8epilogue10collective6detail29Sm90TmaWarpSpecializedAdapterINS1F_15DefaultEpilogueISI_SJ_SJ_NS1E_6thread17LinearCombinationISI_Li1EffLNS1J_9ScaleType4KindE0ELNS_15FloatRoundStyleE2ESI_EENS1_15EpilogueDefaultEEEEEvvEEEEvNT_6ParamsE)
        .other          _ZN7cutlass13device_kernelINS_4gemm6kernel13GemmUniversalIN4cute5tupleIJiiiiEEENS1_10collective13CollectiveMmaINS1_37MainloopSm90TmaGmmaWarpSpecializedFP8ILi4ENS5_IJNS4_1CILi1EEESB_SB_EEENS1_35KernelTmaWarpSpecializedCooperativeEEENS5_IJNSA_ILi128EEESF_NSA_ILi32EEEEEENS_12float_e5m2_tENS5_IJlSB_lEEESI_SJ_NS4_8TiledMMAINS4_8MMA_AtomIJNS4_4SM904GMMA31MMA_64x128x32_F32E5M2E5M2_SS_TNILNSN_7ScaleInE1ELSP_1EEEEEENS4_6LayoutINS5_IJNSA_ILi2EEESB_SB_EEENS5_IJSB_NSA_ILi0EEESV_EEEEENS5_IJNS4_10UnderscoreESY_SY_EEEEENS4_13SM90_TMA_LOADENS4_14ComposedLayoutINS4_7SwizzleILi1ELi4ELi3EEENS4_18smem_ptr_flag_bitsILi8EEENSS_INS5_IJNSA_ILi8EEESG_EEENS5_IJSG_SB_EEEEEEEvNS4_8identityES11_S1B_vS1C_EENS_8epilogue10collective6detail29Sm90TmaWarpSpecializedAdapterINS1F_15DefaultEpilogueISI_SJ_SJ_NS1E_6thread17LinearCombinationISI_Li1EffLNS1J_9ScaleType4KindE0ELNS_15FloatRoundStyleE2ESI_EENS1_15EpilogueDefaultEEEEEvvEEEEvNT_6ParamsE,@"STO_CUDA_ENTRY STV_DEFAULT"
_ZN7cutlass13device_kernelINS_4gemm6kernel13GemmUniversalIN4cute5tupleIJiiiiEEENS1_10collective13CollectiveMmaINS1_37MainloopSm90TmaGmmaWarpSpecializedFP8ILi4ENS5_IJNS4_1CILi1EEESB_SB_EEENS1_35KernelTmaWarpSpecializedCooperativeEEENS5_IJNSA_ILi128EEESF_NSA_ILi32EEEEEENS_12float_e5m2_tENS5_IJlSB_lEEESI_SJ_NS4_8TiledMMAINS4_8MMA_AtomIJNS4_4SM904GMMA31MMA_64x128x32_F32E5M2E5M2_SS_TNILNSN_7ScaleInE1ELSP_1EEEEEENS4_6LayoutINS5_IJNSA_ILi2EEESB_SB_EEENS5_IJSB_NSA_ILi0EEESV_EEEEENS5_IJNS4_10UnderscoreESY_SY_EEEEENS4_13SM90_TMA_LOADENS4_14ComposedLayoutINS4_7SwizzleILi1ELi4ELi3EEENS4_18smem_ptr_flag_bitsILi8EEENSS_INS5_IJNSA_ILi8EEESG_EEENS5_IJSG_SB_EEEEEEEvNS4_8identityES11_S1B_vS1C_EENS_8epilogue10collective6detail29Sm90TmaWarpSpecializedAdapterINS1F_15DefaultEpilogueISI_SJ_SJ_NS1E_6thread17LinearCombinationISI_Li1EffLNS1J_9ScaleType4KindE0ELNS_15FloatRoundStyleE2ESI_EENS1_15EpilogueDefaultEEEEEvvEEEEvNT_6ParamsE:
[----:B------:R-:W-:Y:S01]  /*0000*/  LDC R1, c[0x0][0x28] ;  /* 0x00000a00ff017b82 */ /* 0x000fe20000000800 */
[----:B------:R-:W0:Y:S01]  /*0010*/  S2R R0, SR_TID.X ;  /* 0x0000000000007919 */ /* 0x000e220000002100 */
[----:B------:R-:W-:Y:S01]  /*0020*/  ELECT P0, URZ, PT ;  /* 0x00000000003f782f */ /* 0x000fe20003800000 */
[----:B------:R-:W-:Y:S01]  /*0030*/  BSSY B0, `(.L_x_0) ;  /* 0x000000f000007945 */ /* 0x000fe20003800000 */
[--C-:B0-----:R-:W-:Y:S02]  /*0040*/  SHF.R.U32.HI R2, RZ, 0x5, R0.reuse ;  /* 0x00000005ff027819 */ /* 0x101fe40000011600 */
[----:B------:R-:W-:-:S03]  /*0050*/  SHF.R.U32.HI R3, RZ, 0x7, R0 ;  /* 0x00000007ff037819 */ /* 0x000fc60000011600 */
[----:B------:R-:W0:Y:S04]  /*0060*/  SHFL.IDX PT, R5, R2, RZ, 0x1f ;  /* 0x00001fff02057589 */ /* 0x000e2800000e0000 */
[----:B------:R1:W2:Y:S01]  /*0070*/  SHFL.IDX PT, R6, R3, RZ, 0x1f ;  /* 0x00001fff03067589 */ /* 0x0002a200000e0000 */
[----:B0-----:R-:W-:-:S13]  /*0080*/  ISETP.NE.OR P0, PT, R5, RZ, !P0 ;  /* 0x000000ff0500720c */ /* 0x001fda0004705670 */
[----:B-12---:R-:W-:Y:S05]  /*0090*/  @P0 BRA `(.L_x_1) ;  /* 0x0000000000200947 */ /* 0x006fea0003800000 */
[----:B------:R-:W-:Y:S02]  /*00a0*/  ULDC.64 UR4, c[0x0][0x198] ;  /* 0x0000660000047ab9 */ /* 0x000fe40000000a00 */
[----:B------:R-:W-:Y:S02]  /*00b0*/  UIADD3 UR6, UP0, UR4, 0xf0, URZ ;  /* 0x000000f004067890 */ /* 0x000fe4000ff1e03f */
[----:B------:R-:W-:Y:S02]  /*00c0*/  UIADD3 UR4, UP1, UR4, 0x1f0, URZ ;  /* 0x000001f004047890 */ /* 0x000fe4000ff3e03f */
[----:B------:R-:W-:Y:S02]  /*00d0*/  UIADD3.X UR7, URZ, UR5, URZ, UP0, !UPT ;  /* 0x000000053f077290 */ /* 0x000fe400087fe43f */
[----:B------:R-:W-:-:S07]  /*00e0*/  UIADD3.X UR5, URZ, UR5, URZ, UP1, !UPT ;  /* 0x000000053f057290 */ /* 0x000fce0008ffe43f */
[----:B------:R0:W-:Y:S02]  /*00f0*/  UTMACCTL.PF [UR6] ;  /* 0x00000000060079b9 */ /* 0x0001e40008040000 */
[----:B------:R0:W-:Y:S02]  /*0100*/  UTMACCTL.PF [UR4] ;  /* 0x00000000040079b9 */ /* 0x0001e40008040000 */
[----:B0-----:R-:W-:Y:S01]  /*0110*/  NOP ;  /* 0x0000000000007918 */ /* 0x001fe20000000000 */
.L_x_1:
[----:B------:R-:W-:Y:S05]  /*0120*/  BSYNC B0 ;  /* 0x0000000000007941 */ /* 0x000fea0003800000 */
.L_x_0:
[----:B------:R-:W0:Y:S02]  /*0130*/  SHFL.IDX PT, R3, R2, RZ, 0x1f ;  /* 0x00001fff02037589 */ /* 0x000e2400000e0000 */
[----:B0-----:R-:W-:-:S13]  /*0140*/  ISETP.NE.AND P0, PT, R3, RZ, PT ;  /* 0x000000ff0300720c */ /* 0x001fda0003f05270 */
[----:B------:R-:W-:Y:S05]  /*0150*/  @P0 BRA `(.L_x_2) ;  /* 0x0000000000580947 */ /* 0x000fea0003800000 */
[----:B------:R-:W0:Y:S01]  /*0160*/  S2UR UR8, SR_CgaCtaId ;  /* 0x00000000000879c3 */ /* 0x000e220000008800 */
[----:B------:R-:W-:Y:S01]  /*0170*/  UMOV UR4, 0x400 ;  /* 0x0000040000047882 */ /* 0x000fe20000000000 */
[----:B------:R-:W-:Y:S01]  /*0180*/  UMOV UR5, 0x1 ;  /* 0x0000000100057882 */ /* 0x000fe20000000000 */
[----:B------:R-:W-:Y:S01]  /*0190*/  UMOV UR6, 0x100 ;  /* 0x0000010000067882 */ /* 0x000fe20000000000 */
[----:B------:R-:W-:Y:S01]  /*01a0*/  ELECT P0, URZ, PT ;  /* 0x00000000003f782f */ /* 0x000fe20003800000 */
[----:B------:R-:W-:-:S04]  /*01b0*/  UIADD3 UR6, -UR6, 0x100000, URZ ;  /* 0x0010000006067890 */ /* 0x000fc8000fffe13f */
[----:B------:R-:W-:Y:S02]  /*01c0*/  USHF.L.U32 UR7, UR6, 0xb, URZ ;  /* 0x0000000b06077899 */ /* 0x000fe4000800063f */
[----:B------:R-:W-:Y:S02]  /*01d0*/  USHF.L.U32 UR6, UR6, 0x1, URZ ;  /* 0x0000000106067899 */ /* 0x000fe4000800063f */
[----:B0-----:R-:W-:Y:S02]  /*01e0*/  ULEA UR8, UR8, UR4, 0x18 ;  /* 0x0000000408087291 */ /* 0x001fe4000f8ec03f */
[----:B------:R-:W-:-:S04]  /*01f0*/  UIADD3 UR4, -UR5, 0x100000, URZ ;  /* 0x0010000005047890 */ /* 0x000fc8000fffe13f */
[----:B------:R-:W-:Y:S02]  /*0200*/  USHF.L.U32 UR5, UR4, 0xb, URZ ;  /* 0x0000000b04057899 */ /* 0x000fe4000800063f */
[----:B------:R-:W-:Y:S01]  /*0210*/  USHF.L.U32 UR4, UR4, 0x1, URZ ;  /* 0x0000000104047899 */ /* 0x000fe2000800063f */
[----:B------:R-:W0:Y:S11]  /*0220*/  FENCE.VIEW.ASYNC.S ;  /* 0x00000000000073c6 */ /* 0x000e360000000000 */
[----:B0-----:R0:W1:Y:S01]  /*0230*/  SYNCS.EXCH.64 URZ, [UR8], UR4 ;  /* 0x00000004083f75b2 */ /* 0x0010620008000100 */
[----:B------:R0:W2:Y:S01]  /*0240*/  SYNCS.EXCH.64 URZ, [UR8+0x20], UR6 ;  /* 0x00002006083f75b2 */ /* 0x0000a20008000100 */
[----:B------:R0:W3:Y:S01]  /*0250*/  SYNCS.EXCH.64 URZ, [UR8+0x8], UR4 ;  /* 0x00000804083f75b2 */ /* 0x0000e20008000100 */
[----:B------:R0:W4:Y:S01]  /*0260*/  SYNCS.EXCH.64 URZ, [UR8+0x28], UR6 ;  /* 0x00002806083f75b2 */ /* 0x0001220008000100 */
[----:B------:R0:W0:Y:S01]  /*0270*/  SYNCS.EXCH.64 URZ, [UR8+0x10], UR4 ;  /* 0x00001004083f75b2 */ /* 0x0000220008000100 */
[----:B------:R0:W0:Y:S01]  /*0280*/  SYNCS.EXCH.64 URZ, [UR8+0x30], UR6 ;  /* 0x00003006083f75b2 */ /* 0x0000220008000100 */
[----:B------:R0:W0:Y:S01]  /*0290*/  SYNCS.EXCH.64 URZ, [UR8+0x18], UR4 ;  /* 0x00001804083f75b2 */ /* 0x0000220008000100 */
[----:B------:R0:W0:Y:S01]  /*02a0*/  SYNCS.EXCH.64 URZ, [UR8+0x38], UR6 ;  /* 0x00003806083f75b2 */ /* 0x0000220008000100 */
[----:B------:R-:W-:Y:S01]  /*02b0*/  NOP ;  /* 0x0000000000007918 */ /* 0x000fe20000000000 */
.L_x_2:
[----:B------:R-:W5:Y:S01]  /*02c0*/  SHFL.IDX PT, R2, R2, RZ, 0x1f ;  /* 0x00001fff02027589 */ /* 0x000f6200000e0000 */
[----:B------:R-:W1:Y:S01]  /*02d0*/  LDC R3, c[0x0][0x65c] ;  /* 0x00019700ff037b82 */ /* 0x000e620000000800 */
[----:B------:R-:W-:Y:S02]  /*02e0*/  ELECT P0, URZ, PT ;  /* 0x00000000003f782f */ /* 0x000fe40003800000 */
[----:B------:R-:W-:Y:S01]  /*02f0*/  SHF.R.S32.HI R4, RZ, 0x1f, R5 ;  /* 0x0000001fff047819 */ /* 0x000fe20000011405 */
[----:B------:R-:W2:Y:S01]  /*0300*/  S2R R10, SR_CTAID.Y ;  /* 0x00000000000a7919 */ /* 0x000ea20000002600 */
[----:B0-----:R-:W-:Y:S01]  /*0310*/  UMOV UR4, 0x20 ;  /* 0x0000002000047882 */ /* 0x001fe20000000000 */
[C---:B------:R-:W-:Y:S01]  /*0320*/  ISETP.NE.AND P3, PT, R6.reuse, RZ, PT ;  /* 0x000000ff0600720c */ /* 0x040fe20003f65270 */
[----:B------:R-:W-:Y:S01]  /*0330*/  VIADD R11, R6, 0xffffffff ;  /* 0xffffffff060b7836 */ /* 0x000fe20000000000 */
[----:B------:R-:W0:Y:S01]  /*0340*/  S2R R8, SR_CTAID.X ;  /* 0x0000000000087919 */ /* 0x000e220000002500 */
[----:B------:R-:W-:Y:S01]  /*0350*/  LEA.HI R4, R4, R5, RZ, 0x2 ;  /* 0x0000000504047211 */ /* 0x000fe200078f10ff */
[----:B------:R-:W-:Y:S01]  /*0360*/  NOP ;  /* 0x0000000000007918 */ /* 0x000fe20000000000 */
[----:B------:R-:W-:Y:S01]  /*0370*/  NOP ;  /* 0x0000000000007918 */ /* 0x000fe20000000000 */
[----:B------:R-:W-:-:S02]  /*0380*/  ISETP.GE.U32.AND P1, PT, R11, 0x2, PT ;  /* 0x000000020b00780c */ /* 0x000fc40003f26070 */
[----:B------:R-:W-:-:S05]  /*0390*/  LOP3.LUT R4, R4, 0xfffffffc, RZ, 0xc0, !PT ;  /* 0xfffffffc04047812 */ /* 0x000fca00078ec0ff */
[----:B------:R-:W-:Y:S01]  /*03a0*/  IMAD.IADD R5, R5, 0x1, -R4 ;  /* 0x0000000105057824 */ /* 0x000fe200078e0a04 */
[----:B-----5:R-:W-:Y:S02]  /*03b0*/  ISETP.NE.OR P0, PT, R2, RZ, !P0 ;  /* 0x000000ff0200720c */ /* 0x020fe40004705670 */
[----:B-1----:R-:W-:-:S11]  /*03c0*/  ISETP.NE.AND P2, PT, R3, 0x1, PT ;  /* 0x000000010300780c */ /* 0x002fd60003f45270 */
[----:B------:R-:W-:Y:S01]  /*03d0*/  VOTEU.ALL UP0, P0 ;  /* 0x00000000003f7886 */ /* 0x000fe20000000000 */
[----:B------:R-:W-:Y:S01]  /*03e0*/  VOTEU.ALL UP1, P0 ;  /* 0x00000000003f7886 */ /* 0x000fe20000020000 */
[----:B------:R-:W0:Y:S01]  /*03f0*/  @P2 LDC R9, c[0x0][0x10] ;  /* 0x00000400ff092b82 */ /* 0x000e220000000800 */
[----:B--2---:R-:W-:Y:S02]  /*0400*/  @P2 IMAD.MOV.U32 R2, RZ, RZ, R10 ;  /* 0x000000ffff022224 */ /* 0x004fe400078e000a */
[----:B------:R-:W-:Y:S01]  /*0410*/  @!UP0 UMOV UR6, 0x400 ;  /* 0x0000040000068882 */ /* 0x000fe20000000000 */
[----:B------:R-:W-:-:S04]  /*0420*/  @!UP0 UIADD3 UR4, -UR4, 0x100000, URZ ;  /* 0x0010000004048890 */ /* 0x000fc8000fffe13f */
[----:B------:R-:W-:Y:S02]  /*0430*/  @!UP0 USHF.L.U32 UR5, UR4, 0xb, URZ ;  /* 0x0000000b04058899 */ /* 0x000fe4000800063f */
[----:B------:R-:W-:Y:S01]  /*0440*/  @!UP0 USHF.L.U32 UR4, UR4, 0x1, URZ ;  /* 0x0000000104048899 */ /* 0x000fe2000800063f */
[----:B------:R-:W-:Y:S02]  /*0450*/  @P2 IMAD.MOV.U32 R3, RZ, RZ, RZ ;  /* 0x000000ffff032224 */ /* 0x000fe400078e00ff */
[----:B------:R-:W-:Y:S01]  /*0460*/  @P2 IMAD.MOV.U32 R13, RZ, RZ, RZ ;  /* 0x000000ffff0d2224 */ /* 0x000fe200078e00ff */
[----:B------:R-:W1:Y:S08]  /*0470*/  @!UP0 S2UR UR7, SR_CgaCtaId ;  /* 0x00000000000789c3 */ /* 0x000e700000008800 */
[----:B------:R-:W2:Y:S01]  /*0480*/  @!P2 LDC R7, c[0x0][0xc] ;  /* 0x00000300ff07ab82 */ /* 0x000ea20000000800 */
[----:B0-----:R-:W-:-:S04]  /*0490*/  @P2 IMAD.WIDE.U32 R2, R8, R9, R2 ;  /* 0x0000000908022225 */ /* 0x001fc800078e0002 */
[----:B------:R-:W-:Y:S02]  /*04a0*/  IMAD.MOV.U32 R9, RZ, RZ, RZ ;  /* 0x000000ffff097224 */ /* 0x000fe400078e00ff */
[----:B------:R-:W-:Y:S01]  /*04b0*/  @P2 IMAD.IADD R3, R3, 0x1, R13 ;  /* 0x0000000103032824 */ /* 0x000fe200078e020d */
[----:B-1----:R-:W-:Y:S01]  /*04c0*/  @!UP0 ULEA UR6, UR7, UR6, 0x18 ;  /* 0x0000000607068291 */ /* 0x002fe2000f8ec03f */
[----:B------:R-:W-:Y:S01]  /*04d0*/  VOTEU.ALL UP0, P0 ;  /* 0x00000000003f7886 */ /* 0x000fe20000000000 */
[----:B------:R-:W-:-:S04]  /*04e0*/  ISETP.NE.AND P0, PT, R5, 0x3, PT ;  /* 0x000000030500780c */ /* 0x000fc80003f05270 */
[----:B------:R-:W-:-:S04]  /*04f0*/  ISETP.EQ.OR P0, PT, R5, RZ, !P0 ;  /* 0x000000ff0500720c */ /* 0x000fc80004702670 */
[----:B------:R-:W-:Y:S01]  /*0500*/  ISETP.EQ.AND P0, PT, R6, RZ, P0 ;  /* 0x000000ff0600720c */ /* 0x000fe20000702270 */
[----:B------:R-:W0:Y:S02]  /*0510*/  FENCE.VIEW.ASYNC.S ;  /* 0x00000000000073c6 */ /* 0x000e240000000000 */
[----:B0-----:R0:W3:Y:S01]  /*0520*/  @!UP0 SYNCS.EXCH.64 URZ, [UR6+0x50], UR4 ;  /* 0x00005004063f85b2 */ /* 0x0010e20008000100 */
[----:B--2---:R-:W-:Y:S01]  /*0530*/  @!P2 IMAD.WIDE.U32 R6, R7, R10, R8 ;  /* 0x0000000a0706a225 */ /* 0x004fe200078e0008 */
[----:B------:R-:W-:-:S03]  /*0540*/  SEL R4, RZ, 0x1, !P0 ;  /* 0x00000001ff047807 */ /* 0x000fc60004000000 */
[----:B------:R-:W-:Y:S02]  /*0550*/  @!P2 IMAD.MOV.U32 R2, RZ, RZ, R6 ;  /* 0x000000ffff02a224 */ /* 0x000fe400078e0006 */
[----:B------:R-:W-:Y:S01]  /*0560*/  @!P2 IMAD.MOV.U32 R3, RZ, RZ, R7 ;  /* 0x000000ffff03a224 */ /* 0x000fe200078e0007 */
[----:B------:R-:W-:Y:S01]  /*0570*/  SEL R4, R4, 0x2, P1 ;  /* 0x0000000204047807 */ /* 0x000fe20000800000 */
[----:B------:R0:W3:Y:S01]  /*0580*/  @!UP1 SYNCS.EXCH.64 URZ, [UR6+0x58], UR4 ;  /* 0x00005804063f95b2 */ /* 0x0000e20008000100 */
[----:B------:R-:W-:Y:S01]  /*0590*/  NOP ;  /* 0x0000000000007918 */ /* 0x000fe20000000000 */
[----:B---34-:R-:W-:Y:S06]  /*05a0*/  BAR.SYNC.DEFER_BLOCKING 0x0 ;  /* 0x0000000000007b1d */ /* 0x018fec0000010000 */
[----:B------:R-:W-:Y:S05]  /*05b0*/  @!P3 BRA `(.L_x_3) ;  /* 0x000000740030b947 */ /* 0x000fea0003800000 */
[----:B------:R-:W-:-:S13]  /*05c0*/  ISETP.GT.U32.AND P0, PT, R11, 0x1, PT ;  /* 0x000000010b00780c */ /* 0x000fda0003f04070 */
[----:B0-----:R-:W-:Y:S05]  /*05d0*/  @P0 EXIT ;  /* 0x000000000000094d */ /* 0x001fea0003800000 */
[----:B------:R-:W-:Y:S01]  /*05e0*/  ULDC.64 UR4, c[0x0][0x650] ;  /* 0x0001940000047ab9 */ /* 0x000fe20000000a00 */
[----:B------:R-:W-:Y:S01]  /*05f0*/  PRMT R12, RZ, 0x7610, R12 ;  /* 0x00007610ff0c7816 */ /* 0x000fe2000000000c */
[----:B------:R-:W-:Y:S01]  /*0600*/  IMAD.MOV.U32 R7, RZ, RZ, -0x1 ;  /* 0xffffffffff077424 */ /* 0x000fe200078e00ff */
[----:B------:R-:W-:Y:S01]  /*0610*/  ISETP.GE.U32.AND P0, PT, R2, UR4, PT ;  /* 0x0000000402007c0c */ /* 0x000fe2000bf06070 */
[----:B------:R-:W-:Y:S02]  /*0620*/  IMAD.MOV.U32 R6, RZ, RZ, -0x1 ;  /* 0xffffffffff067424 */ /* 0x000fe400078e00ff */
[----:B------:R-:W-:Y:S01]  /*0630*/  IMAD.MOV.U32 R5, RZ, RZ, -0x1 ;  /* 0xffffffffff057424 */ /* 0x000fe200078e00ff */
[----:B------:R-:W-:-:S13]  /*0640*/  ISETP.GE.U32.AND.EX P0, PT, R3, UR5, PT, P0 ;  /* 0x0000000503007c0c */ /* 0x000fda000bf06100 */
[----:B------:R-:W-:Y:S05]  /*0650*/  @P0 BRA `(.L_x_4) ;  /* 0x00000004005c0947 */ /* 0x000fea0003800000 */
[----:B------:R-:W0:Y:S01]  /*0660*/  LDC.64 R16, c[0x0][0x628] ;  /* 0x00018a00ff107b82 */ /* 0x000e220000000a00 */
[----:B------:R-:W-:Y:S02]  /*0670*/  IMAD.MOV.U32 R6, RZ, RZ, R2 ;  /* 0x000000ffff067224 */ /* 0x000fe400078e0002 */
[----:B------:R-:W-:-:S05]  /*0680*/  IMAD.MOV.U32 R7, RZ, RZ, R3 ;  /* 0x000000ffff077224 */ /* 0x000fca00078e0003 */
[----:B------:R-:W1:Y:S08]  /*0690*/  LDC R18, c[0x0][0x630] ;  /* 0x00018c00ff127b82 */ /* 0x000e700000000800 */
[----:B------:R-:W2:Y:S01]  /*06a0*/  LDC.64 R20, c[0x0][0x620] ;  /* 0x00018800ff147b82 */ /* 0x000ea20000000a00 */
[----:B0-----:R-:W-:-:S04]  /*06b0*/  ISETP.NE.U32.AND P0, PT, R16, RZ, PT ;  /* 0x000000ff1000720c */ /* 0x001fc80003f05070 */
[----:B------:R-:W-:-:S13]  /*06c0*/  ISETP.NE.AND.EX P0, PT, R17, RZ, PT, P0 ;  /* 0x000000ff1100720c */ /* 0x000fda0003f05300 */
[----:B-12---:R-:W-:Y:S05]  /*06d0*/  @!P0 BRA `(.L_x_5) ;  /* 0x0000000000288947 */ /* 0x006fea0003800000 */
[----:B------:R-:W0:Y:S02]  /*06e0*/  LDC R5, c[0x0][0x634] ;  /* 0x00018d00ff057b82 */ /* 0x000e240000000800 */
[----:B0-----:R-:W-:-:S05]  /*06f0*/  IADD3 R5, P0, R2, R5, RZ ;  /* 0x0000000502057210 */ /* 0x001fca0007f1e0ff */
[----:B------:R-:W-:-:S04]  /*0700*/  IMAD.X R11, RZ, RZ, R3, P0 ;  /* 0x000000ffff0b7224 */ /* 0x000fc800000e0603 */
[----:B------:R-:W-:-:S04]  /*0710*/  IMAD.WIDE.U32 R6, R11, R16, RZ ;  /* 0x000000100b067225 */ /* 0x000fc800078e00ff */
[----:B------:R-:W-:-:S04]  /*0720*/  IMAD.WIDE.U32 R12, P0, R5, R17, R6 ;  /* 0x00000011050c7225 */ /* 0x000fc80007800006 */
[----:B------:R-:W-:-:S04]  /*0730*/  IMAD.WIDE.U32 R6, R5, R16, RZ ;  /* 0x0000001005067225 */ /* 0x000fc800078e00ff */
[----:B------:R-:W-:Y:S01]  /*0740*/  IMAD.X R15, RZ, RZ, RZ, P0 ;  /* 0x000000ffff0f7224 */ /* 0x000fe200000e06ff */
[----:B------:R-:W-:Y:S01]  /*0750*/  IADD3 RZ, P0, R7, R12, RZ ;  /* 0x0000000c07ff7210 */ /* 0x000fe20007f1e0ff */
[----:B------:R-:W-:-:S04]  /*0760*/  IMAD.MOV.U32 R14, RZ, RZ, R13 ;  /* 0x000000ffff0e7224 */ /* 0x000fc800078e000d */
[----:B------:R-:W-:-:S08]  /*0770*/  IMAD.WIDE.U32.X R6, R11, R17, R14, P0 ;  /* 0x000000110b067225 */ /* 0x000fd000000e040e */
.L_x_5:
[--C-:B------:R-:W-:Y:S01]  /*0780*/  SHF.R.U64 R26, R6, R18, R7.reuse ;  /* 0x00000012061a7219 */ /* 0x100fe20000001207 */
[----:B------:R-:W0:Y:S01]  /*0790*/  LDC.64 R22, c[0x0][0x640] ;  /* 0x00019000ff167b82 */ /* 0x000e220000000a00 */
[----:B------:R-:W-:Y:S01]  /*07a0*/  I2FP.F32.U32 R5, R8 ;  /* 0x0000000800057245 */ /* 0x000fe20000201000 */
[----:B------:R-:W-:Y:S01]  /*07b0*/  ULDC UR4, c[0x0][0x150] ;  /* 0x0000540000047ab9 */ /* 0x000fe20000000800 */
[----:B------:R-:W-:Y:S02]  /*07c0*/  SHF.R.U32.HI R6, RZ, R18, R7 ;  /* 0x00000012ff067219 */ /* 0x000fe40000011607 */
[----:B------:R-:W-:Y:S01]  /*07d0*/  IADD3 R11, P0, RZ, -R26, RZ ;  /* 0x8000001aff0b7210 */ /* 0x000fe20007f1e0ff */
[----:B------:R-:W-:Y:S01]  /*07e0*/  FMUL R5, R5, UR4 ;  /* 0x0000000405057c20 */ /* 0x000fe20008400000 */
[----:B------:R-:W-:Y:S01]  /*07f0*/  ULDC UR4, c[0x0][0x154] ;  /* 0x0000550000047ab9 */ /* 0x000fe20000000800 */
[----:B------:R-:W1:Y:S02]  /*0800*/  LDC R14, c[0x0][0x618] ;  /* 0x00018600ff0e7b82 */ /* 0x000e640000000800 */
[----:B------:R-:W-:-:S02]  /*0810*/  IMAD.X R13, RZ, RZ, ~R6, P0 ;  /* 0x000000ffff0d7224 */ /* 0x000fc400000e0e06 */
[----:B------:R-:W2:Y:S01]  /*0820*/  F2I.U32.TRUNC.NTZ R5, R5 ;  /* 0x0000000500057305 */ /* 0x000ea2000020f000 */
[----:B------:R-:W-:-:S03]  /*0830*/  IMAD.WIDE.U32 R6, R11, R20, R2 ;  /* 0x000000140b067225 */ /* 0x000fc600078e0002 */
[----:B------:R-:W3:Y:S01]  /*0840*/  LDC R9, c[0x0][0x144] ;  /* 0x00005100ff097b82 */ /* 0x000ee20000000800 */
[----:B------:R-:W-:-:S04]  /*0850*/  IMAD R12, R13, R20, RZ ;  /* 0x000000140d0c7224 */ /* 0x000fc800078e02ff */
[----:B------:R-:W-:Y:S02]  /*0860*/  IMAD R11, R11, R21, R12 ;  /* 0x000000150b0b7224 */ /* 0x000fe400078e020c */
[----:B------:R-:W-:Y:S01]  /*0870*/  IMAD.MOV.U32 R12, RZ, RZ, 0x1 ;  /* 0x00000001ff0c7424 */ /* 0x000fe200078e00ff */
[----:B------:R-:W4:Y:S01]  /*0880*/  LDC R18, c[0x0][0x608] ;  /* 0x00018200ff127b82 */ /* 0x000f220000000800 */
[----:B------:R-:W-:Y:S01]  /*0890*/  IMAD.IADD R11, R7, 0x1, R11 ;  /* 0x00000001070b7824 */ /* 0x000fe200078e020b */
[----:B0-----:R-:W-:Y:S01]  /*08a0*/  ISETP.NE.U32.AND P0, PT, R22, RZ, PT ;  /* 0x000000ff1600720c */ /* 0x001fe20003f05070 */
[----:B--2---:R-:W-:-:S03]  /*08b0*/  IMAD.MOV R7, RZ, RZ, -R5 ;  /* 0x000000ffff077224 */ /* 0x004fc600078e0a05 */
[----:B------:R-:W-:Y:S02]  /*08c0*/  ISETP.NE.AND.EX P0, PT, R23, RZ, PT, P0 ;  /* 0x000000ff1700720c */ /* 0x000fe40003f05300 */
[----:B------:R-:W0:Y:S01]  /*08d0*/  LDC R13, c[0x0][0x658] ;  /* 0x00019600ff0d7b82 */ /* 0x000e220000000800 */
[--C-:B-1----:R-:W-:Y:S02]  /*08e0*/  SHF.R.U64 R16, R6, R14, R11.reuse ;  /* 0x0000000e06107219 */ /* 0x102fe4000000120b */
[----:B------:R-:W-:Y:S02]  /*08f0*/  I2FP.F32.U32 R6, R10 ;  /* 0x0000000a00067245 */ /* 0x000fe40000201000 */
[----:B------:R-:W-:-:S03]  /*0900*/  SHF.R.U32.HI R11, RZ, R14, R11 ;  /* 0x0000000eff0b7219 */ /* 0x000fc6000001160b */
[----:B------:R-:W1:Y:S01]  /*0910*/  LDC R17, c[0x0][0x148] ;  /* 0x00005200ff117b82 */ /* 0x000e620000000800 */
[----:B---3--:R-:W-:Y:S02]  /*0920*/  IMAD R5, R9, R7, R8 ;  /* 0x0000000709057224 */ /* 0x008fe400078e0208 */
[----:B------:R-:W-:Y:S01]  /*0930*/  FMUL R7, R6, UR4 ;  /* 0x0000000406077c20 */ /* 0x000fe20008400000 */
[----:B------:R-:W-:-:S03]  /*0940*/  IMAD.MOV.U32 R6, RZ, RZ, -0x1 ;  /* 0xffffffffff067424 */ /* 0x000fc600078e00ff */
[----:B------:R2:W3:Y:S01]  /*0950*/  F2I.U32.TRUNC.NTZ R15, R7 ;  /* 0x00000007000f7305 */ /* 0x0004e2000020f000 */
[----:B------:R-:W1:Y:S01]  /*0960*/  LDC R21, c[0x0][0x600] ;  /* 0x00018000ff157b82 */ /* 0x000e620000000800 */
[-CC-:B----4-:R-:W-:Y:S02]  /*0970*/  SHF.R.U64 R27, R16, R18.reuse, R11.reuse ;  /* 0x00000012101b7219 */ /* 0x190fe4000000120b */
[----:B------:R-:W-:-:S05]  /*0980*/  SHF.R.U32.HI R8, RZ, R18, R11 ;  /* 0x00000012ff087219 */ /* 0x000fca000001160b */
[----:B------:R-:W4:Y:S01]  /*0990*/  LDC R20, c[0x0][0x648] ;  /* 0x00019200ff147b82 */ /* 0x000f220000000800 */
[-CC-:B0-----:R-:W-:Y:S02]  /*09a0*/  SHF.R.U64 R18, R27, R13.reuse, R8.reuse ;  /* 0x0000000d1b127219 */ /* 0x181fe40000001208 */
[-C--:B------:R-:W-:Y:S02]  /*09b0*/  SHF.L.U32 R6, R6, R13.reuse, RZ ;  /* 0x0000000d06067219 */ /* 0x080fe400000006ff */
[-C--:B------:R-:W-:Y:S02]  /*09c0*/  SHF.R.U32.HI R8, RZ, R13.reuse, R8 ;  /* 0x0000000dff087219 */ /* 0x080fe40000011608 */
[----:B------:R-:W-:Y:S01]  /*09d0*/  LOP3.LUT R14, RZ, R6, RZ, 0x33, !PT ;  /* 0x00000006ff0e7212 */ /* 0x000fe200078e33ff */
[----:B------:R-:W0:Y:S01]  /*09e0*/  LDC R25, c[0x0][0x638] ;  /* 0x00018e00ff197b82 */ /* 0x000e220000000800 */
[----:B------:R-:W-:Y:S01]  /*09f0*/  SHF.L.U32 R11, R12, R13, RZ ;  /* 0x0000000d0c0b7219 */ /* 0x000fe200000006ff */
[----:B------:R-:W-:-:S02]  /*0a00*/  IMAD.MOV.U32 R6, RZ, RZ, R18 ;  /* 0x000000ffff067224 */ /* 0x000fc400078e0012 */
[----:B--2---:R-:W-:-:S04]  /*0a10*/  IMAD.MOV.U32 R7, RZ, RZ, R8 ;  /* 0x000000ffff077224 */ /* 0x004fc800078e0008 */
[----:B------:R-:W2:Y:S01]  /*0a20*/  LDC R24, c[0x0][0x610] ;  /* 0x00018400ff187b82 */ /* 0x000ea20000000800 */
[----:B---3--:R-:W-:Y:S05]  /*0a30*/  @!P0 BRA `(.L_x_6) ;  /* 0x0000000000288947 */ /* 0x008fea0003800000 */
[----:B------:R-:W3:Y:S02]  /*0a40*/  LDC R13, c[0x0][0x64c] ;  /* 0x00019300ff0d7b82 */ /* 0x000ee40000000800 */
[----:B---3--:R-:W-:-:S05]  /*0a50*/  IADD3 R13, P0, R18, R13, RZ ;  /* 0x0000000d120d7210 */ /* 0x008fca0007f1e0ff */
        /* <DEDUP_REMOVED lines=8> */
.L_x_6:
[----:B----4-:R-:W-:Y:S01]  /*0ae0*/  SHF.R.U64 R6, R6, R20, R7 ;  /* 0x0000001406067219 */ /* 0x010fe20000001207 */
[----:B-1----:R-:W-:Y:S01]  /*0af0*/  VIADD R7, R21, 0xffffffff ;  /* 0xffffffff15077836 */ /* 0x002fe20000000000 */
[----:B------:R-:W-:Y:S01]  /*0b00*/  LOP3.LUT R14, R27, R14, RZ, 0xc0, !PT ;  /* 0x0000000e1b0e7212 */ /* 0x000fe200078ec0ff */
[----:B------:R-:W-:Y:S02]  /*0b10*/  IMAD.MOV R15, RZ, RZ, -R15 ;  /* 0x000000ffff0f7224 */ /* 0x000fe400078e0a0f */
[----:B------:R-:W-:Y:S01]  /*0b20*/  IMAD.MOV R8, RZ, RZ, -R6 ;  /* 0x000000ffff087224 */ /* 0x000fe200078e0a06 */
[----:B------:R-:W-:Y:S01]  /*0b30*/  LOP3.LUT R7, R16, R7, RZ, 0xc0, !PT ;  /* 0x0000000710077212 */ /* 0x000fe200078ec0ff */
[----:B------:R-:W-:Y:S02]  /*0b40*/  IMAD R14, R11, R6, R14 ;  /* 0x000000060b0e7224 */ /* 0x000fe400078e020e */
[----:B------:R-:W-:Y:S02]  /*0b50*/  @P2 IMAD R5, R17, R15, R10 ;  /* 0x0000000f11052224 */ /* 0x000fe400078e020a */
[----:B0-----:R-:W-:-:S02]  /*0b60*/  IMAD R6, R8, R25, R18 ;  /* 0x0000001908067224 */ /* 0x001fc400078e0212 */
[----:B--2---:R-:W-:Y:S02]  /*0b70*/  IMAD R5, R14, R24, R5 ;  /* 0x000000180e057224 */ /* 0x004fe400078e0205 */
[----:B------:R-:W-:Y:S02]  /*0b80*/  IMAD R8, R6, R21, R7 ;  /* 0x0000001506087224 */ /* 0x000fe400078e0207 */
[----:B------:R-:W-:-:S03]  /*0b90*/  IMAD.MOV.U32 R12, RZ, RZ, 0x1 ;  /* 0x00000001ff0c7424 */ /* 0x000fc600078e00ff */
[----:B------:R-:W-:Y:S02]  /*0ba0*/  SEL R6, R8, R5, !P2 ;  /* 0x0000000508067207 */ /* 0x000fe40005000000 */
[----:B------:R-:W-:Y:S01]  /*0bb0*/  SEL R7, R5, R8, !P2 ;  /* 0x0000000805077207 */ /* 0x000fe20005000000 */
[----:B------:R-:W-:-:S07]  /*0bc0*/  IMAD.MOV.U32 R5, RZ, RZ, R26 ;  /* 0x000000ffff057224 */ /* 0x000fce00078e001a */
.L_x_4:
[----:B------:R-:W-:-:S08]  /*0bd0*/  NOP ;  /* 0x0000000000007918 */ /* 0x000fd00000000000 */
[----:B------:R-:W0:Y:S02]  /*0be0*/  USETMAXREG.TRY_ALLOC.CTAPOOL UP0, 0xe8 ;  /* 0x000000e8000079c8 */ /* 0x000e240008000600 */
[----:B0-----:R-:W-:-:S13]  /*0bf0*/  PLOP3.LUT P0, PT, PT, PT, UP0, 0x80, 0x0 ;  /* 0x000000000000781c */ /* 0x001fda0003f0f008 */
[----:B------:R-:W-:Y:S05]  /*0c00*/  @!P0 BRA `(.L_x_4) ;  /* 0xfffffffc00f08947 */ /* 0x000fea000383ffff */
[----:B------:R-:W-:Y:S01]  /*0c10*/  ULDC.64 UR4, c[0x0][0x598] ;  /* 0x0001660000047ab9 */ /* 0x000fe20000000a00 */
[----:B------:R-:W-:Y:S01]  /*0c20*/  ULDC.64 UR18, c[0x0][0x208] ;  /* 0x0000820000127ab9 */ /* 0x000fe20000000a00 */
[----:B------:R-:W-:-:S04]  /*0c30*/  ISETP.NE.U32.AND P0, PT, RZ, UR4, PT ;  /* 0x00000004ff007c0c */ /* 0x000fc8000bf05070 */
[----:B------:R-:W-:-:S13]  /*0c40*/  ISETP.NE.AND.EX P0, PT, RZ, UR5, PT, P0 ;  /* 0x00000005ff007c0c */ /* 0x000fda000bf05300 */
[----:B------:R-:W-:Y:S05]  /*0c50*/  @!P0 BRA `(.L_x_7) ;  /* 0x00000000001c8947 */ /* 0x000fea0003800000 */
[----:B------:R-:W0:Y:S02]  /*0c60*/  LDC.64 R8, c[0x0][0x598] ;  /* 0x00016600ff087b82 */ /* 0x000e240000000a00 */
[----:B0-----:R-:W2:Y:S02]  /*0c70*/  LDG.E.64 R8, desc[UR18][R8.64] ;  /* 0x0000001208087981 */ /* 0x001ea4000c1e1b00 */
[----:B--2---:R-:W-:-:S04]  /*0c80*/  ISETP.NE.U32.AND P0, PT, R8, RZ, PT ;  /* 0x000000ff0800720c */ /* 0x004fc80003f05070 */
[----:B------:R-:W-:-:S13]  /*0c90*/  ISETP.NE.AND.EX P0, PT, R9, RZ, PT, P0 ;  /* 0x000000ff0900720c */ /* 0x000fda0003f05300 */
[----:B------:R-:W-:Y:S05]  /*0ca0*/  @!P0 BRA `(.L_x_7) ;  /* 0x0000000000088947 */ /* 0x000fea0003800000 */
[----:B------:R0:W5:Y:S01]  /*0cb0*/  LD.E R8, desc[UR18][R8.64] ;  /* 0x0000001208087980 */ /* 0x000162000c101900 */
[----:B------:R-:W-:Y:S05]  /*0cc0*/  BRA `(.L_x_8) ;  /* 0x0000000000207947 */ /* 0x000fea0003800000 */
.L_x_7:
[----:B------:R-:W-:Y:S02]  /*0cd0*/  ULDC.64 UR4, c[0x0][0x588] ;  /* 0x0001620000047ab9 */ /* 0x000fe40000000a00 */
[----:B------:R-:W-:-:S04]  /*0ce0*/  ISETP.NE.U32.AND P0, PT, RZ, UR4, PT ;  /* 0x00000004ff007c0c */ /* 0x000fc8000bf05070 */
[----:B------:R-:W-:-:S13]  /*0cf0*/  ISETP.NE.AND.EX P0, PT, RZ, UR5, PT, P0 ;  /* 0x00000005ff007c0c */ /* 0x000fda000bf05300 */
[----:B------:R-:W-:Y:S05]  /*0d00*/  @!P0 BRA `(.L_x_9) ;  /* 0x00000000000c8947 */ /* 0x000fea0003800000 */
[----:B------:R-:W0:Y:S02]  /*0d10*/  LDC.64 R8, c[0x0][0x588] ;  /* 0x00016200ff087b82 */ /* 0x000e240000000a00 */
[----:B0-----:R1:W5:Y:S01]  /*0d20*/  LDG.E R8, desc[UR18][R8.64] ;  /* 0x0000001208087981 */ /* 0x001362000c1e1900 */
[----:B------:R-:W-:Y:S05]  /*0d30*/  BRA `(.L_x_8) ;  /* 0x0000000000047947 */ /* 0x000fea0003800000 */
.L_x_9:
[----:B------:R-:W2:Y:S02]  /*0d40*/  LDC R8, c[0x0][0x580] ;  /* 0x00016000ff087b82 */ /* 0x000ea40000000800 */
.L_x_8:
[----:B------:R-:W-:Y:S02]  /*0d50*/  ULDC.64 UR4, c[0x0][0x5a0] ;  /* 0x0001680000047ab9 */ /* 0x000fe40000000a00 */
[----:B------:R-:W-:-:S04]  /*0d60*/  ISETP.NE.U32.AND P0, PT, RZ, UR4, PT ;  /* 0x00000004ff007c0c */ /* 0x000fc8000bf05070 */
[----:B------:R-:W-:-:S13]  /*0d70*/  ISETP.NE.AND.EX P0, PT, RZ, UR5, PT, P0 ;  /* 0x00000005ff007c0c */ /* 0x000fda000bf05300 */
[----:B------:R-:W-:Y:S05]  /*0d80*/  @!P0 BRA `(.L_x_10) ;  /* 0x00000000001c8947 */ /* 0x000fea0003800000 */
[----:B------:R-:W3:Y:S02]  /*0d90*/  LDC.64 R10, c[0x0][0x5a0] ;  /* 0x00016800ff0a7b82 */ /* 0x000ee40000000a00 */
[----:B---3--:R-:W3:Y:S02]  /*0da0*/  LDG.E.64 R10, desc[UR18][R10.64] ;  /* 0x000000120a0a7981 */ /* 0x008ee4000c1e1b00 */
[----:B---3--:R-:W-:-:S04]  /*0db0*/  ISETP.NE.U32.AND P0, PT, R10, RZ, PT ;  /* 0x000000ff0a00720c */ /* 0x008fc80003f05070 */
[----:B------:R-:W-:-:S13]  /*0dc0*/  ISETP.NE.AND.EX P0, PT, R11, RZ, PT, P0 ;  /* 0x000000ff0b00720c */ /* 0x000fda0003f05300 */
[----:B------:R-:W-:Y:S05]  /*0dd0*/  @!P0 BRA `(.L_x_10) ;  /* 0x0000000000088947 */ /* 0x000fea0003800000 */
[----:B01----:R0:W5:Y:S01]  /*0de0*/  LD.E R9, desc[UR18][R10.64] ;  /* 0x000000120a097980 */ /* 0x003162000c101900 */
[----:B------:R-:W-:Y:S05]  /*0df0*/  BRA `(.L_x_11) ;  /* 0x0000000000207947 */ /* 0x000fea0003800000 */
.L_x_10:
[----:B------:R-:W-:Y:S02]  /*0e00*/  ULDC.64 UR4, c[0x0][0x590] ;  /* 0x0001640000047ab9 */ /* 0x000fe40000000a00 */
[----:B------:R-:W-:-:S04]  /*0e10*/  ISETP.NE.U32.AND P0, PT, RZ, UR4, PT ;  /* 0x00000004ff007c0c */ /* 0x000fc8000bf05070 */
[----:B------:R-:W-:-:S13]  /*0e20*/  ISETP.NE.AND.EX P0, PT, RZ, UR5, PT, P0 ;  /* 0x00000005ff007c0c */ /* 0x000fda000bf05300 */
[----:B------:R-:W-:Y:S05]  /*0e30*/  @!P0 BRA `(.L_x_12) ;  /* 0x00000000000c8947 */ /* 0x000fea0003800000 */
[----:B------:R-:W0:Y:S02]  /*0e40*/  LDC.64 R10, c[0x0][0x590] ;  /* 0x00016400ff0a7b82 */ /* 0x000e240000000a00 */
[----:B01----:R1:W5:Y:S01]  /*0e50*/  LDG.E R9, desc[UR18][R10.64] ;  /* 0x000000120a097981 */ /* 0x003362000c1e1900 */
[----:B------:R-:W-:Y:S05]  /*0e60*/  BRA `(.L_x_11) ;  /* 0x0000000000047947 */ /* 0x000fea0003800000 */
.L_x_12:
[----:B01----:R-:W3:Y:S02]  /*0e70*/  LDC R9, c[0x0][0x584] ;  /* 0x00016100ff097b82 */ /* 0x003ee40000000800 */
.L_x_11:
[----:B------:R-:W-:-:S13]  /*0e80*/  LOP3.LUT P0, RZ, R12, 0xff, RZ, 0xc0, !PT ;  /* 0x000000ff0cff7812 */ /* 0x000fda000780c0ff */
[----:B------:R-:W-:Y:S05]  /*0e90*/  @!P0 EXIT ;  /* 0x000000000000894d */ /* 0x000fea0003800000 */
[----:B------:R-:W-:Y:S01]  /*0ea0*/  ULDC UR4, c[0x0][0x28c] ;  /* 0x0000a30000047ab9 */ /* 0x000fe20000000800 */
[----:B------:R-:W-:Y:S01]  /*0eb0*/  LOP3.LUT R138, R4, 0x1, RZ, 0xfc, !PT ;  /* 0x00000001048a7812 */ /* 0x000fe200078efcff */
[----:B------:R-:W-:-:S04]  /*0ec0*/  UIADD3 UR4, UR4, 0x1f, URZ ;  /* 0x0000001f04047890 */ /* 0x000fc8000fffe03f */
[----:B------:R-:W-:-:S04]  /*0ed0*/  USHF.R.S32.HI UR5, URZ, 0x1f, UR4 ;  /* 0x0000001f3f057899 */ /* 0x000fc80008011404 */
[----:B------:R-:W-:-:S03]  /*0ee0*/  ULEA.HI UR5, UR5, UR4, URZ, 0x5 ;  /* 0x0000000405057291 */ /* 0x000fc6000f8f283f */
[----:B------:R-:W-:Y:S01]  /*0ef0*/  UMOV UR4, URZ ;  /* 0x0000003f00047c82 */ /* 0x000fe20008000000 */
[----:B------:R-:W-:-:S03]  /*0f00*/  USHF.R.S32.HI UR9, URZ, 0x5, UR5 ;  /* 0x000000053f097899 */ /* 0x000fc60008011405 */
[----:B------:R-:W-:-:S09]  /*0f10*/  UMOV UR5, URZ ;  /* 0x0000003f00057c82 */ /* 0x000fd20008000000 */
.L_x_165:
[----:B01----:R-:W-:Y:S01]  /*0f20*/  LOP3.LUT R10, R0, 0x80, RZ, 0xc0, !PT ;  /* 0x00000080000a7812 */ /* 0x003fe200078ec0ff */
[----:B------:R-:W0:Y:S01]  /*0f30*/  S2UR UR13, SR_CgaCtaId ;  /* 0x00000000000d79c3 */ /* 0x000e220000008800 */
[----:B------:R-:W-:Y:S01]  /*0f40*/  UMOV UR12, 0x400 ;  /* 0x00000400000c7882 */ /* 0x000fe20000000000 */
[----:B------:R-:W-:Y:S01]  /*0f50*/  UMOV UR6, URZ ;  /* 0x0000003f00067c82 */ /* 0x000fe20008000000 */
[----:B------:R-:W-:Y:S01]  /*0f60*/  SHF.R.U32.HI R10, RZ, 0x7, R10 ;  /* 0x00000007ff0a7819 */ /* 0x000fe2000001160a */
[----:B------:R-:W-:Y:S01]  /*0f70*/  UMOV UR7, URZ ;  /* 0x0000003f00077c82 */ /* 0x000fe20008000000 */
[----:B------:R-:W-:Y:S01]  /*0f80*/  UMOV UR16, UR5 ;  /* 0x0000000500107c82 */ /* 0x000fe20008000000 */
[----:B------:R-:W-:Y:S02]  /*0f90*/  CS2R R14, SRZ ;  /* 0x00000000000e7805 */ /* 0x000fe4000001ff00 */
[----:B------:R-:W-:Y:S01]  /*0fa0*/  CS2R R12, SRZ ;  /* 0x00000000000c7805 */ /* 0x000fe2000001ff00 */
[----:B------:R-:W1:Y:S01]  /*0fb0*/  LDC R11, c[0x0][0x28c] ;  /* 0x0000a300ff0b7b82 */ /* 0x000e620000000800 */
[----:B------:R-:W4:Y:S01]  /*0fc0*/  SHFL.IDX PT, R10, R10, RZ, 0x1f ;  /* 0x00001fff0a0a7589 */ /* 0x000f2200000e0000 */
[----:B------:R-:W-:-:S02]  /*0fd0*/  CS2R R16, SRZ ;  /* 0x0000000000107805 */ /* 0x000fc4000001ff00 */
[----:B------:R-:W-:Y:S02]  /*0fe0*/  CS2R R18, SRZ ;  /* 0x0000000000127805 */ /* 0x000fe4000001ff00 */
[----:B------:R-:W-:Y:S02]  /*0ff0*/  CS2R R20, SRZ ;  /* 0x0000000000147805 */ /* 0x000fe4000001ff00 */
[----:B------:R-:W-:Y:S02]  /*1000*/  CS2R R22, SRZ ;  /* 0x0000000000167805 */ /* 0x000fe4000001ff00 */
[----:B------:R-:W-:Y:S02]  /*1010*/  CS2R R88, SRZ ;  /* 0x0000000000587805 */ /* 0x000fe4000001ff00 */
[----:B------:R-:W-:Y:S02]  /*1020*/  CS2R R90, SRZ ;  /* 0x00000000005a7805 */ /* 0x000fe4000001ff00 */
        /* <DEDUP_REMOVED lines=16> */
[----:B-1----:R-:W-:Y:S02]  /*1130*/  ISETP.GE.AND P0, PT, R11, 0x1, PT ;  /* 0x000000010b00780c */ /* 0x002fe40003f06270 */
[----:B------:R-:W-:Y:S02]  /*1140*/  CS2R R124, SRZ ;  /* 0x00000000007c7805 */ /* 0x000fe4000001ff00 */
[----:B----4-:R-:W-:-:S02]  /*1150*/  R2UR UR8, R10 ;  /* 0x000000000a0872ca */ /* 0x010fc400000e0000 */
[----:B------:R-:W-:Y:S02]  /*1160*/  CS2R R126, SRZ ;  /* 0x00000000007e7805 */ /* 0x000fe4000001ff00 */
[----:B------:R-:W-:Y:S02]  /*1170*/  CS2R R128, SRZ ;  /* 0x0000000000807805 */ /* 0x000fe4000001ff00 */
[----:B------:R-:W-:Y:S02]  /*1180*/  CS2R R130, SRZ ;  /* 0x0000000000827805 */ /* 0x000fe4000001ff00 */
[----:B------:R-:W-:Y:S02]  /*1190*/  CS2R R132, SRZ ;  /* 0x0000000000847805 */ /* 0x000fe4000001ff00 */
[----:B------:R-:W-:Y:S02]  /*11a0*/  CS2R R134, SRZ ;  /* 0x0000000000867805 */ /* 0x000fe4000001ff00 */
[----:B------:R-:W-:Y:S01]  /*11b0*/  CS2R R136, SRZ ;  /* 0x0000000000887805 */ /* 0x000fe2000001ff00 */
[----:B------:R-:W-:Y:S01]  /*11c0*/  IMAD.MOV.U32 R139, RZ, RZ, RZ ;  /* 0x000000ffff8b7224 */ /* 0x000fe200078e00ff */
[----:B------:R-:W-:Y:S01]  /*11d0*/  CS2R R24, SRZ ;  /* 0x0000000000187805 */ /* 0x000fe2000001ff00 */
[----:B------:R-:W-:Y:S01]  /*11e0*/  IMAD.MOV.U32 R141, RZ, RZ, RZ ;  /* 0x000000ffff8d7224 */ /* 0x000fe200078e00ff */
[----:B---3--:R-:W-:Y:S01]  /*11f0*/  CS2R R26, SRZ ;  /* 0x00000000001a7805 */ /* 0x008fe2000001ff00 */
[----:B------:R-:W-:Y:S01]  /*1200*/  IMAD.U32 R142, RZ, RZ, UR4 ;  /* 0x00000004ff8e7e24 */ /* 0x000fe2000f8e00ff */
[----:B------:R-:W-:Y:S01]  /*1210*/  CS2R R28, SRZ ;  /* 0x00000000001c7805 */ /* 0x000fe2000001ff00 */
[----:B------:R-:W-:Y:S01]  /*1220*/  ULEA.HI UR10, UR8, UR8, URZ, 0x1 ;  /* 0x00000008080a7291 */ /* 0x000fe2000f8f083f */
[----:B------:R-:W-:-:S02]  /*1230*/  CS2R R30, SRZ ;  /* 0x00000000001e7805 */ /* 0x000fc4000001ff00 */
[----:B------:R-:W-:Y:S02]  /*1240*/  CS2R R32, SRZ ;  /* 0x0000000000207805 */ /* 0x000fe4000001ff00 */
[----:B------:R-:W-:Y:S01]  /*1250*/  CS2R R34, SRZ ;  /* 0x0000000000227805 */ /* 0x000fe2000001ff00 */
[----:B------:R-:W-:Y:S01]  /*1260*/  ULOP3.LUT UR11, UR10, 0x1ffffe, URZ, 0xc0, !UPT ;  /* 0x001ffffe0a0b7892 */ /* 0x000fe2000f8ec03f */
[----:B------:R-:W-:Y:S01]  /*1270*/  CS2R R36, SRZ ;  /* 0x0000000000247805 */ /* 0x000fe2000001ff00 */
[----:B0-----:R-:W-:Y:S01]  /*1280*/  ULEA UR10, UR13, UR12, 0x18 ;  /* 0x0000000c0d0a7291 */ /* 0x001fe2000f8ec03f */
[----:B------:R-:W-:Y:S01]  /*1290*/  CS2R R38, SRZ ;  /* 0x0000000000267805 */ /* 0x000fe2000001ff00 */
[----:B------:R-:W-:Y:S01]  /*12a0*/  UIADD3 UR11, UR8, -UR11, URZ ;  /* 0x8000000b080b7290 */ /* 0x000fe2000fffe03f */
[----:B------:R-:W-:Y:S02]  /*12b0*/  CS2R R40, SRZ ;  /* 0x0000000000287805 */ /* 0x000fe4000001ff00 */
[----:B------:R-:W-:Y:S01]  /*12c0*/  CS2R R42, SRZ ;  /* 0x00000000002a7805 */ /* 0x000fe2000001ff00 */
[----:B------:R-:W-:Y:S01]  /*12d0*/  UMOV UR8, URZ ;  /* 0x0000003f00087c82 */ /* 0x000fe20008000000 */
[----:B------:R-:W-:Y:S01]  /*12e0*/  ULEA UR11, UR11, UR10, 0xb ;  /* 0x0000000a0b0b7291 */ /* 0x000fe2000f8e583f */
[----:B------:R-:W-:-:S02]  /*12f0*/  CS2R R44, SRZ ;  /* 0x00000000002c7805 */ /* 0x000fc4000001ff00 */
[----:B------:R-:W-:Y:S02]  /*1300*/  CS2R R46, SRZ ;  /* 0x00000000002e7805 */ /* 0x000fe4000001ff00 */
[----:B------:R-:W-:Y:S01]  /*1310*/  CS2R R48, SRZ ;  /* 0x0000000000307805 */ /* 0x000fe2000001ff00 */
[----:B------:R-:W-:Y:S01]  /*1320*/  UIADD3 UR11, UR11, 0x100, URZ ;  /* 0x000001000b0b7890 */ /* 0x000fe2000fffe03f */
[----:B------:R-:W-:Y:S02]  /*1330*/  CS2R R50, SRZ ;  /* 0x0000000000327805 */ /* 0x000fe4000001ff00 */
[----:B------:R-:W-:Y:S02]  /*1340*/  CS2R R52, SRZ ;  /* 0x0000000000347805 */ /* 0x000fe4000001ff00 */
[----:B------:R-:W-:Y:S01]  /*1350*/  CS2R R54, SRZ ;  /* 0x0000000000367805 */ /* 0x000fe2000001ff00 */
[----:B------:R-:W-:Y:S01]  /*1360*/  USHF.R.U32.HI UR11, URZ, 0x4, UR11 ;  /* 0x000000043f0b7899 */ /* 0x000fe2000801160b */
[----:B------:R-:W-:-:S02]  /*1370*/  CS2R R56, SRZ ;  /* 0x0000000000387805 */ /* 0x000fc4000001ff00 */
[----:B------:R-:W-:Y:S02]  /*1380*/  CS2R R58, SRZ ;  /* 0x00000000003a7805 */ /* 0x000fe4000001ff00 */
[----:B------:R-:W-:Y:S01]  /*1390*/  CS2R R60, SRZ ;  /* 0x00000000003c7805 */ /* 0x000fe2000001ff00 */
[----:B------:R-:W-:Y:S01]  /*13a0*/  ULOP3.LUT UR11, UR11, 0x3fff, URZ, 0xc0, !UPT ;  /* 0x00003fff0b0b7892 */ /* 0x000fe2000f8ec03f */
        /* <DEDUP_REMOVED lines=12> */
[----:B------:R-:W-:Y:S01]  /*1470*/  CS2R R86, SRZ ;  /* 0x0000000000567805 */ /* 0x000fe2000001ff00 */
[----:B------:R-:W-:Y:S06]  /*1480*/  @!P0 BRA `(.L_x_13) ;  /* 0x00000008001c8947 */ /* 0x000fec0003800000 */
[----:B------:R-:W-:-:S13]  /*1490*/  ISETP.NE.AND P1, PT, R138, 0x3, PT ;  /* 0x000000038a00780c */ /* 0x000fda0003f25270 */
[----:B------:R-:W-:Y:S05]  /*14a0*/  @!P1 BRA `(.L_x_14) ;  /* 0x0000000000049947 */ /* 0x000fea0003800000 */
[----:B------:R-:W-:Y:S01]  /*14b0*/  BPT.TRAP 0x1 ;  /* 0x000000040000795c */ /* 0x000fe20000300000 */
.L_x_14:
[----:B------:R-:W-:Y:S01]  /*14c0*/  ULEA UR6, UR5, UR10, 0x3 ;  /* 0x0000000a05067291 */ /* 0x000fe2000f8e183f */
[----:B------:R-:W-:-:S05]  /*14d0*/  IMAD.U32 R10, RZ, RZ, UR4 ;  /* 0x00000004ff0a7e24 */ /* 0x000fca000f8e00ff */
[----:B------:R-:W-:-:S04]  /*14e0*/  SHF.L.U32 R10, R10, 0x1f, RZ ;  /* 0x0000001f0a0a7819 */ /* 0x000fc800000006ff */
[----:B------:R0:W1:Y:S01]  /*14f0*/  SYNCS.PHASECHK.TRANS64.TRYWAIT P0, [UR6], R10 ;  /* 0x0000000aff0075a7 */ /* 0x0000620008000146 */
[----:B------:R-:W-:Y:S05]  /*1500*/  @!P1 BRA `(.L_x_15) ;  /* 0x0000000000049947 */ /* 0x000fea0003800000 */
[----:B------:R-:W-:Y:S01]  /*1510*/  BPT.TRAP 0x1 ;  /* 0x000000040000795c */ /* 0x000fe20000300000 */
.L_x_15:
[----:B-1----:R-:W-:Y:S05]  /*1520*/  @P0 BRA `(.L_x_16) ;  /* 0x0000000000080947 */ /* 0x002fea0003800000 */
[----:B------:R-:W1:Y:S02]  /*1530*/  SYNCS.PHASECHK.TRANS64.TRYWAIT P0, [UR6], R10 ;  /* 0x0000000aff0075a7 */ /* 0x000e640008000146 */
[----:B-1----:R-:W-:Y:S05]  /*1540*/  @!P0 BRA `(.L_x_17) ;  /* 0x0000007800d48947 */ /* 0x002fea0003800000 */
.L_x_16:
[----:B------:R-:W-:Y:S01]  /*1550*/  UIADD3 UR6, UR10, 0x4100, URZ ;  /* 0x000041000a067890 */ /* 0x000fe2000fffe03f */
[----:B------:R-:W-:Y:S01]  /*1560*/  WARPGROUP.ARRIVE ;  /* 0x00000000000079c5 */ /* 0x000fe20000000000 */
[----:B------:R-:W-:Y:S01]  /*1570*/  ULDC UR7, c[0x0][0x50c] ;  /* 0x0001430000077ab9 */ /* 0x000fe20000000800 */
[----:B------:R-:W-:Y:S01]  /*1580*/  ULOP3.LUT UR12, UR11, 0x10000, URZ, 0xfc, !UPT ;  /* 0x000100000b0c7892 */ /* 0x000fe2000f8efc3f */
[----:B------:R-:W-:Y:S01]  /*1590*/  CS2R R14, SRZ ;  /* 0x00000000000e7805 */ /* 0x000fe2000001ff00 */
[----:B------:R-:W-:Y:S01]  /*15a0*/  UISETP.NE.AND UP0, UPT, UR7, 0x1, UPT ;  /* 0x000000010700788c */ /* 0x000fe2000bf05270 */
[----:B------:R-:W-:Y:S01]  /*15b0*/  CS2R R12, SRZ ;  /* 0x00000000000c7805 */ /* 0x000fe2000001ff00 */
[----:B------:R-:W-:Y:S01]  /*15c0*/  USHF.R.U32.HI UR6, URZ, 0x4, UR6 ;  /* 0x000000043f067899 */ /* 0x000fe20008011606 */
[----:B------:R-:W-:Y:S01]  /*15d0*/  CS2R R16, SRZ ;  /* 0x0000000000107805 */ /* 0x000fe2000001ff00 */
[----:B------:R-:W-:Y:S01]  /*15e0*/  USEL UR7, URZ, 0x1, UP0 ;  /* 0x000000013f077887 */ /* 0x000fe20008000000 */
[----:B------:R-:W-:Y:S01]  /*15f0*/  CS2R R18, SRZ ;  /* 0x0000000000127805 */ /* 0x000fe2000001ff00 */
[----:B------:R-:W-:Y:S01]  /*1600*/  ULOP3.LUT UR6, UR6, 0x3fff, URZ, 0xc0, !UPT ;  /* 0x00003fff06067892 */ /* 0x000fe2000f8ec03f */
[----:B------:R-:W-:Y:S01]  /*1610*/  CS2R R20, SRZ ;  /* 0x0000000000147805 */ /* 0x000fe2000001ff00 */
[----:B------:R-:W-:Y:S01]  /*1620*/  ULEA UR12, UR5, UR12, 0x8 ;  /* 0x0000000c050c7291 */ /* 0x000fe2000f8e403f */
[----:B------:R-:W-:Y:S01]  /*1630*/  CS2R R22, SRZ ;  /* 0x0000000000167805 */ /* 0x000fe2000001ff00 */
[----:B------:R-:W-:Y:S01]  /*1640*/  ULOP3.LUT UR6, UR6, 0x10000, URZ, 0xfc, !UPT ;  /* 0x0001000006067892 */ /* 0x000fe2000f8efc3f */
[----:B------:R-:W-:Y:S01]  /*1650*/  ISETP.NE.AND P0, PT, RZ, UR7, PT ;  /* 0x00000007ff007c0c */ /* 0x000fe2000bf05270 */
[----:B------:R-:W-:Y:S01]  /*1660*/  UMOV UR13, 0xc0000010 ;  /* 0xc0000010000d7882 */ /* 0x000fe20000000000 */
[----:B------:R-:W-:Y:S01]  /*1670*/  UMOV UR15, 0xc0000010 ;  /* 0xc0000010000f7882 */ /* 0x000fe20000000000 */
[----:B------:R-:W-:Y:S01]  /*1680*/  ULEA UR14, UR5, UR6, 0x8 ;  /* 0x00000006050e7291 */ /* 0x000fe2000f8e403f */
[----:B------:R-:W-:-:S02]  /*1690*/  CS2R R88, SRZ ;  /* 0x0000000000587805 */ /* 0x000fc4000001ff00 */
[----:B------:R-:W-:Y:S01]  /*16a0*/  CS2R R90, SRZ ;  /* 0x00000000005a7805 */ /* 0x000fe2000001ff00 */
[----:B------:R-:W-:Y:S01]  /*16b0*/  UMOV UR6, 0x1 ;  /* 0x0000000100067882 */ /* 0x000fe20000000000 */
[----:B------:R-:W-:Y:S02]  /*16c0*/  CS2R R92, SRZ ;  /* 0x00000000005c7805 */ /* 0x000fe4000001ff00 */
[----:B------:R-:W-:Y:S02]  /*16d0*/  CS2R R94, SRZ ;  /* 0x00000000005e7805 */ /* 0x000fe4000001ff00 */
[----:B------:R-:W-:Y:S02]  /*16e0*/  CS2R R96, SRZ ;  /* 0x0000000000607805 */ /* 0x000fe4000001ff00 */
[----:B------:R-:W-:Y:S02]  /*16f0*/  CS2R R98, SRZ ;  /* 0x0000000000627805 */ /* 0x000fe4000001ff00 */
[----:B------:R-:W-:Y:S01]  /*1700*/  CS2R R100, SRZ ;  /* 0x0000000000647805 */ /* 0x000fe2000001ff00 */
[----:B------:R-:W-:Y:S01]  /*1710*/  QGMMA.64x128x32.F32.E5M2.E5M2 R24, gdesc[UR12], RZ, !UPT, gsb0 ;  /* 0x01e000000c1879f3 */ /* 0x000fe2000c0038ff */
        /* <DEDUP_REMOVED lines=17> */
[----:B------:R-:W-:Y:S01]  /*1830*/  CS2R R136, SRZ ;  /* 0x0000000000887805 */ /* 0x000fe2000001ff00 */
[----:B------:R-:W-:Y:S02]  /*1840*/  IMAD.MOV.U32 R139, RZ, RZ, RZ ;  /* 0x000000ffff8b7224 */ /* 0x000fe400078e00ff */
[----:B------:R-:W-:Y:S01]  /*1850*/  IMAD.MOV.U32 R141, RZ, RZ, RZ ;  /* 0x000000ffff8d7224 */ /* 0x000fe200078e00ff */
[----:B------:R-:W-:Y:S06]  /*1860*/  @!P0 BRA `(.L_x_18) ;  /* 0x0000000400088947 */ /* 0x000fec0003800000 */
[----:B------:R-:W-:Y:S02]  /*1870*/  WARPGROUP.DEPBAR.LE gsb0, 0x0 ;  /* 0x00008000000079c5 */ /* 0x000fe40000010000 */
[----:B------:R-:W-:-:S01]  /*1880*/  FADD R141, RZ, R24 ;  /* 0x00000018ff8d7221 */ /* 0x000fc20000000000 */
[----:B------:R-:W-:Y:S01]  /*1890*/  FADD R136, RZ, R25 ;  /* 0x00000019ff887221 */ /* 0x000fe20000000000 */
        /* <DEDUP_REMOVED lines=62> */
[----:B------:R-:W-:-:S06]  /*1c80*/  UMOV UR6, URZ ;  /* 0x0000003f00067c82 */ /* 0x000fcc0008000000 */
.L_x_18:
[----:B------:R-:W-:-:S04]  /*1c90*/  UIADD3 UR16, UR5, 0x1, URZ ;  /* 0x0000000105107890 */ /* 0x000fc8000fffe03f */
[----:B------:R-:W-:-:S04]  /*1ca0*/  UISETP.NE.AND UP0, UPT, UR16, 0x4, UPT ;  /* 0x000000041000788c */ /* 0x000fc8000bf05270 */
[----:B------:R-:W-:Y:S02]  /*1cb0*/  USEL UR8, URZ, 0x1, UP0 ;  /* 0x000000013f087887 */ /* 0x000fe40008000000 */
[----:B------:R-:W-:Y:S02]  /*1cc0*/  USEL UR16, UR16, URZ, UP0 ;  /* 0x0000003f10107287 */ /* 0x000fe40008000000 */
[----:B------:R-:W-:-:S06]  /*1cd0*/  ULOP3.LUT UR8, UR4, UR8, URZ, 0x3c, !UPT ;  /* 0x0000000804087292 */ /* 0x000fcc000f8e3c3f */
[----:B------:R-:W-:Y:S01]  /*1ce0*/  IMAD.U32 R142, RZ, RZ, UR8 ;  /* 0x00000008ff8e7e24 */ /* 0x000fe2000f8e00ff */
[----:B------:R-:W-:-:S06]  /*1cf0*/  UMOV UR8, 0x1 ;  /* 0x0000000100087882 */ /* 0x000fcc0000000000 */
.L_x_13:
[----:B------:R-:W-:-:S04]  /*1d00*/  UISETP.LT.AND UP0, UPT, UR9, 0x1, UPT ;  /* 0x000000010900788c */ /* 0x000fc8000bf01270 */
[----:B------:R-:W-:-:S04]  /*1d10*/  USEL UR12, UR9, 0x1, UP0 ;  /* 0x00000001090c7887 */ /* 0x000fc80008000000 */
[----:B------:R-:W-:-:S04]  /*1d20*/  UIADD3 UR12, UR9, -UR12, URZ ;  /* 0x8000000c090c7290 */ /* 0x000fc8000fffe03f */
[----:B------:R-:W-:-:S06]  /*1d30*/  UISETP.GE.AND UP0, UPT, UR12, 0x1, UPT ;  /* 0x000000010c00788c */ /* 0x000fcc000bf06270 */
[----:B------:R-:W-:-:S13]  /*1d40*/  PLOP3.LUT P0, PT, PT, PT, UP0, 0x80, 0x0 ;  /* 0x000000000000781c */ /* 0x000fda0003f0f008 */
[----:B------:R-:W-:Y:S05]  /*1d50*/  @!P0 BRA `(.L_x_19) ;  /* 0x0000000400f08947 */ /* 0x000fea0003800000 */
[----:B01----:R-:W-:Y:S01]  /*1d60*/  IMAD.U32 R10, RZ, RZ, UR12 ;  /* 0x0000000cff0a7e24 */ /* 0x003fe2000f8e00ff */
[----:B------:R-:W-:Y:S01]  /*1d70*/  UMOV UR17, UR5 ;  /* 0x0000000500117c82 */ /* 0x000fe20008000000 */
[----:B------:R-:W-:-:S05]  /*1d80*/  ULDC UR20, c[0x0][0x50c] ;  /* 0x0001430000147ab9 */ /* 0x000fca0000000800 */
.L_x_27:
[----:B------:R-:W-:-:S13]  /*1d90*/  ISETP.NE.AND P1, PT, R138, 0x3, PT ;  /* 0x000000038a00780c */ /* 0x000fda0003f25270 */
[----:B01----:R-:W-:Y:S05]  /*1da0*/  @!P1 BRA `(.L_x_20) ;  /* 0x0000000000049947 */ /* 0x003fea0003800000 */
[----:B------:R-:W-:Y:S01]  /*1db0*/  BPT.TRAP 0x1 ;  /* 0x000000040000795c */ /* 0x000fe20000300000 */
.L_x_20:
[----:B------:R-:W0:Y:S01]  /*1dc0*/  S2UR UR12, SR_CgaCtaId ;  /* 0x00000000000c79c3 */ /* 0x000e220000008800 */
[----:B------:R-:W-:Y:S01]  /*1dd0*/  UMOV UR10, 0x400 ;  /* 0x00000400000a7882 */ /* 0x000fe20000000000 */
[----:B------:R-:W-:Y:S01]  /*1de0*/  SHF.L.U32 R11, R142, 0x1f, RZ ;  /* 0x0000001f8e0b7819 */ /* 0x000fe200000006ff */
[----:B0-----:R-:W-:-:S04]  /*1df0*/  ULEA UR10, UR12, UR10, 0x18 ;  /* 0x0000000a0c0a7291 */ /* 0x001fc8000f8ec03f */
[----:B------:R-:W-:-:S09]  /*1e00*/  ULEA UR12, UR16, UR10, 0x3 ;  /* 0x0000000a100c7291 */ /* 0x000fd2000f8e183f */
[----:B------:R0:W1:Y:S01]  /*1e10*/  SYNCS.PHASECHK.TRANS64.TRYWAIT P0, [UR12], R11 ;  /* 0x0000000bff0075a7 */ /* 0x000062000800014c */
[----:B------:R-:W-:Y:S05]  /*1e20*/  @!P1 BRA `(.L_x_21) ;  /* 0x0000000000049947 */ /* 0x000fea0003800000 */
[----:B------:R-:W-:Y:S01]  /*1e30*/  BPT.TRAP 0x1 ;  /* 0x000000040000795c */ /* 0x000fe20000300000 */
.L_x_21:
[----:B-1----:R-:W-:Y:S05]  /*1e40*/  @P0 BRA `(.L_x_22) ;  /* 0x0000000000080947 */ /* 0x002fea0003800000 */
[----:B------:R-:W1:Y:S02]  /*1e50*/  SYNCS.PHASECHK.TRANS64.TRYWAIT P0, [UR12], R11 ;  /* 0x0000000bff0075a7 */ /* 0x000e64000800014c */
[----:B-1----:R-:W-:Y:S05]  /*1e60*/  @!P0 BRA `(.L_x_23) ;  /* 0x0000007000a48947 */ /* 0x002fea0003800000 */
.L_x_22:
[----:B------:R-:W-:Y:S01]  /*1e70*/  UIADD3 UR12, UR10, 0x4100, URZ ;  /* 0x000041000a0c7890 */ /* 0x000fe2000fffe03f */
[----:B------:R-:W-:Y:S01]  /*1e80*/  WARPGROUP.ARRIVE ;  /* 0x00000000000079c5 */ /* 0x000fe20000000000 */
[----:B------:R-:W-:Y:S02]  /*1e90*/  UISETP.NE.AND UP0, UPT, UR7, URZ, UPT ;  /* 0x0000003f0700728c */ /* 0x000fe4000bf05270 */
[----:B------:R-:W-:Y:S02]  /*1ea0*/  USHF.R.U32.HI UR12, URZ, 0x4, UR12 ;  /* 0x000000043f0c7899 */ /* 0x000fe4000801160c */
[----:B------:R-:W-:Y:S02]  /*1eb0*/  USEL UR8, UR8, URZ, !UP0 ;  /* 0x0000003f08087287 */ /* 0x000fe4000c000000 */
[----:B------:R-:W-:Y:S02]  /*1ec0*/  ULOP3.LUT UR7, UR12, 0x3fff, URZ, 0xc0, !UPT ;  /* 0x00003fff0c077892 */ /* 0x000fe4000f8ec03f */
[----:B------:R-:W-:-:S02]  /*1ed0*/  ULOP3.LUT UR12, UR11, 0x10000, URZ, 0xfc, !UPT ;  /* 0x000100000b0c7892 */ /* 0x000fc4000f8efc3f */
[----:B------:R-:W-:Y:S02]  /*1ee0*/  ULOP3.LUT UR7, UR7, 0x10000, URZ, 0xfc, !UPT ;  /* 0x0001000007077892 */ /* 0x000fe4000f8efc3f */
[----:B------:R-:W-:Y:S02]  /*1ef0*/  UISETP.NE.U32.AND UP0, UPT, UR8, URZ, UPT ;  /* 0x0000003f0800728c */ /* 0x000fe4000bf05070 */
[----:B------:R-:W-:Y:S02]  /*1f00*/  ULEA UR12, UR16, UR12, 0x8 ;  /* 0x0000000c100c7291 */ /* 0x000fe4000f8e403f */
[----:B------:R-:W-:Y:S01]  /*1f10*/  ULEA UR14, UR16, UR7, 0x8 ;  /* 0x00000007100e7291 */ /* 0x000fe2000f8e403f */
[----:B------:R-:W-:Y:S01]  /*1f20*/  UMOV UR13, 0xc0000010 ;  /* 0xc0000010000d7882 */ /* 0x000fe20000000000 */
[----:B------:R-:W-:Y:S01]  /*1f30*/  UMOV UR15, 0xc0000010 ;  /* 0xc0000010000f7882 */ /* 0x000fe20000000000 */
[----:B------:R-:W-:-:S06]  /*1f40*/  UIADD3 UR6, UR6, 0x1, URZ ;  /* 0x0000000106067890 */ /* 0x000fcc000fffe03f */
[----:B------:R-:W-:Y:S01]  /*1f50*/  QGMMA.64x128x32.F32.E5M2.E5M2 R24, gdesc[UR12], R24, UP0, gsb0 ;  /* 0x01e000000c1879f3 */ /* 0x000fe2000b803818 */
[----:B------:R-:W-:-:S04]  /*1f60*/  UISETP.NE.AND UP0, UPT, UR6, UR20, UPT ;  /* 0x000000140600728c */ /* 0x000fc8000bf05270 */
[----:B------:R-:W-:-:S06]  /*1f70*/  USEL UR7, URZ, 0x1, UP0 ;  /* 0x000000013f077887 */ /* 0x000fcc0008000000 */
[----:B------:R-:W-:Y:S01]  /*1f80*/  ISETP.NE.AND P0, PT, RZ, UR7, PT ;  /* 0x00000007ff007c0c */ /* 0x000fe2000bf05270 */
[----:B------:R-:W-:-:S12]  /*1f90*/  WARPGROUP.DEPBAR.LE gsb0, 0x1 ;  /* 0x00008000000079c5 */ /* 0x000fd80000010100 */
[----:B------:R-:W-:Y:S05]  /*1fa0*/  @!P0 BRA `(.L_x_24) ;  /* 0x0000000400088947 */ /* 0x000fea0003800000 */
[----:B------:R-:W-:Y:S02]  /*1fb0*/  WARPGROUP.DEPBAR.LE gsb0, 0x0 ;  /* 0x00008000000079c5 */ /* 0x000fe40000010000 */
[----:B------:R-:W-:-:S01]  /*1fc0*/  FADD R141, R24, R141 ;  /* 0x0000008d188d7221 */ /* 0x000fc20000000000 */
[----:B------:R-:W-:Y:S01]  /*1fd0*/  FADD R136, R25, R136 ;  /* 0x0000008819887221 */ /* 0x000fe20000000000 */
        /* <DEDUP_REMOVED lines=62> */
[----:B------:R-:W-:-:S06]  /*23c0*/  UMOV UR6, URZ ;  /* 0x0000003f00067c82 */ /* 0x000fcc0008000000 */
.L_x_24:
[----:B------:R-:W-:Y:S05]  /*23d0*/  @!P1 BRA `(.L_x_25) ;  /* 0x0000000000049947 */ /* 0x000fea0003800000 */
[----:B------:R-:W-:Y:S01]  /*23e0*/  BPT.TRAP 0x1 ;  /* 0x000000040000795c */ /* 0x000fe20000300000 */
.L_x_25:
[----:B------:R-:W-:Y:S01]  /*23f0*/  ULEA UR8, UR17, UR10, 0x3 ;  /* 0x0000000a11087291 */ /* 0x000fe2000f8e183f */
[----:B------:R-:W-:-:S03]  /*2400*/  ISETP.GT.U32.AND P0, PT, R4, 0x1, PT ;  /* 0x000000010400780c */ /* 0x000fc60003f04070 */
[----:B------:R-:W-:-:S04]  /*2410*/  UIADD3 UR8, UR8, 0x20, URZ ;  /* 0x0000002008087890 */ /* 0x000fc8000fffe03f */
[----:B------:R-:W-:-:S09]  /*2420*/  UPRMT UR8, URZ, 0x654, UR8 ;  /* 0x000006543f087896 */ /* 0x000fd20008000008 */
[----:B------:R-:W-:Y:S01]  /*2430*/  SYNCS.ARRIVE.TRANS64.RED.A1T0 RZ, [UR8], RZ ;  /* 0x000000ffffff79a7 */ /* 0x000fe20008100408 */
[----:B------:R-:W-:Y:S05]  /*2440*/  @P0 BRA `(.L_x_26) ;  /* 0x0000000000040947 */ /* 0x000fea0003800000 */
[----:B------:R-:W-:Y:S01]  /*2450*/  BPT.TRAP 0x1 ;  /* 0x000000040000795c */ /* 0x000fe20000300000 */
.L_x_26:
[----:B------:R-:W-:Y:S01]  /*2460*/  UIADD3 UR16, UR16, 0x1, URZ ;  /* 0x0000000110107890 */ /* 0x000fe2000fffe03f */
[C---:B------:R-:W-:Y:S01]  /*2470*/  ISETP.GT.AND P0, PT, R10.reuse, 0x1, PT ;  /* 0x000000010a00780c */ /* 0x040fe20003f04270 */
[----:B------:R-:W-:Y:S01]  /*2480*/  UIADD3 UR17, UR17, 0x1, URZ ;  /* 0x0000000111117890 */ /* 0x000fe2000fffe03f */
[----:B------:R-:W-:Y:S01]  /*2490*/  VIADD R10, R10, 0xffffffff ;  /* 0xffffffff0a0a7836 */ /* 0x000fe20000000000 */
[----:B------:R-:W-:Y:S02]  /*24a0*/  UISETP.NE.AND UP0, UPT, UR16, 0x4, UPT ;  /* 0x000000041000788c */ /* 0x000fe4000bf05270 */
[----:B------:R-:W-:Y:S02]  /*24b0*/  UISETP.NE.AND UP1, UPT, UR17, 0x4, UPT ;  /* 0x000000041100788c */ /* 0x000fe4000bf25270 */
[----:B------:R-:W-:Y:S02]  /*24c0*/  USEL UR8, URZ, 0x1, UP0 ;  /* 0x000000013f087887 */ /* 0x000fe40008000000 */
[----:B------:R-:W-:-:S02]  /*24d0*/  USEL UR16, UR16, URZ, UP0 ;  /* 0x0000003f10107287 */ /* 0x000fc40008000000 */
[----:B------:R-:W-:Y:S02]  /*24e0*/  USEL UR17, UR17, URZ, UP1 ;  /* 0x0000003f11117287 */ /* 0x000fe40008800000 */
[----:B------:R-:W-:Y:S01]  /*24f0*/  LOP3.LUT R142, R142, UR8, RZ, 0x3c, !PT ;  /* 0x000000088e8e7c12 */ /* 0x000fe2000f8e3cff */
[----:B------:R-:W-:Y:S01]  /*2500*/  UMOV UR8, 0x1 ;  /* 0x0000000100087882 */ /* 0x000fe20000000000 */
[----:B------:R-:W-:Y:S08]  /*2510*/  @P0 BRA `(.L_x_27) ;  /* 0xfffffff8001c0947 */ /* 0x000ff0000383ffff */
.L_x_19:
[----:B------:R-:W-:Y:S01]  /*2520*/  UISETP.NE.AND UP0, UPT, UR6, URZ, UPT ;  /* 0x0000003f0600728c */ /* 0x000fe2000bf05270 */
[----:B01----:R-:W0:Y:S03]  /*2530*/  LDC R10, c[0x0][0x28c] ;  /* 0x0000a300ff0a7b82 */ /* 0x003e260000000800 */
[----:B------:R-:W-:-:S06]  /*2540*/  USEL UR6, URZ, 0x1, !UP0 ;  /* 0x000000013f067887 */ /* 0x000fcc000c000000 */
[----:B------:R-:W-:Y:S02]  /*2550*/  ISETP.NE.AND P0, PT, RZ, UR6, PT ;  /* 0x00000006ff007c0c */ /* 0x000fe4000bf05270 */
[----:B0-----:R-:W-:-:S11]  /*2560*/  ISETP.GE.AND P1, PT, R10, 0x1, PT ;  /* 0x000000010a00780c */ /* 0x001fd60003f26270 */
[----:B------:R-:W-:Y:S05]  /*2570*/  @!P0 BRA `(.L_x_28) ;  /* 0x0000000400048947 */ /* 0x000fea0003800000 */
[----:B------:R-:W-:Y:S02]  /*2580*/  WARPGROUP.DEPBAR.LE gsb0, 0x0 ;  /* 0x00008000000079c5 */ /* 0x000fe40000010000 */
[----:B------:R-:W-:Y:S01]  /*2590*/  FADD R141, R24, R141 ;  /* 0x0000008d188d7221 */ /* 0x000fe20000000000 */
        /* <DEDUP_REMOVED lines=62> */
[----:B------:R-:W-:-:S07]  /*2980*/  FADD R14, R14, R87 ;  /* 0x000000570e0e7221 */ /* 0x000fce0000000000 */
.L_x_28:
[----:B------:R-:W-:Y:S02]  /*2990*/  WARPGROUP.DEPBAR.LE gsb0, 0x0 ;  /* 0x00008000000079c5 */ /* 0x000fe40000010000 */
[----:B------:R-:W-:Y:S05]  /*29a0*/  @!P1 BRA `(.L_x_29) ;  /* 0x0000000000389947 */ /* 0x000fea0003800000 */
[----:B------:R-:W-:-:S13]  /*29b0*/  ISETP.NE.AND P0, PT, R138, 0x3, PT ;  /* 0x000000038a00780c */ /* 0x000fda0003f05270 */
[----:B------:R-:W-:Y:S05]  /*29c0*/  @!P0 BRA `(.L_x_30) ;  /* 0x0000000000048947 */ /* 0x000fea0003800000 */
[----:B------:R-:W-:Y:S01]  /*29d0*/  BPT.TRAP 0x1 ;  /* 0x000000040000795c */ /* 0x000fe20000300000 */
.L_x_30:
[----:B------:R-:W-:Y:S01]  /*29e0*/  UISETP.LT.AND UP0, UPT, UR9, 0x1, UPT ;  /* 0x000000010900788c */ /* 0x000fe2000bf01270 */
[----:B------:R-:W-:-:S03]  /*29f0*/  ISETP.GT.U32.AND P0, PT, R4, 0x1, PT ;  /* 0x000000010400780c */ /* 0x000fc60003f04070 */
[----:B------:R-:W-:-:S04]  /*2a00*/  USEL UR6, UR9, 0x1, UP0 ;  /* 0x0000000109067887 */ /* 0x000fc80008000000 */
[----:B------:R-:W-:-:S04]  /*2a10*/  UIADD3 UR6, UR5, UR9, -UR6 ;  /* 0x0000000905067290 */ /* 0x000fc8000fffe806 */
[----:B------:R-:W-:-:S04]  /*2a20*/  USHF.L.U32 UR6, UR6, 0x3, URZ ;  /* 0x0000000306067899 */ /* 0x000fc8000800063f */
[----:B------:R-:W-:-:S04]  /*2a30*/  ULOP3.LUT UR6, UR6, 0x18, URZ, 0xc0, !UPT ;  /* 0x0000001806067892 */ /* 0x000fc8000f8ec03f */
[----:B------:R-:W-:-:S04]  /*2a40*/  UIADD3 UR6, UR10, 0x20, UR6 ;  /* 0x000000200a067890 */ /* 0x000fc8000fffe006 */
[----:B------:R-:W-:-:S09]  /*2a50*/  UPRMT UR6, URZ, 0x654, UR6 ;  /* 0x000006543f067896 */ /* 0x000fd20008000006 */
[----:B------:R-:W-:Y:S01]  /*2a60*/  SYNCS.ARRIVE.TRANS64.RED.A1T0 RZ, [UR6], RZ ;  /* 0x000000ffffff79a7 */ /* 0x000fe20008100406 */
[----:B------:R-:W-:Y:S05]  /*2a70*/  @P0 BRA `(.L_x_29) ;  /* 0x0000000000040947 */ /* 0x000fea0003800000 */
[----:B------:R-:W-:Y:S01]  /*2a80*/  BPT.TRAP 0x1 ;  /* 0x000000040000795c */ /* 0x000fe20000300000 */
.L_x_29:
[----:B------:R-:W0:Y:S01]  /*2a90*/  LDC R26, c[0x0][0x288] ;  /* 0x0000a200ff1a7b82 */ /* 0x000e220000000800 */
[----:B------:R-:W-:Y:S01]  /*2aa0*/  IMAD.SHL.U32 R6, R6, 0x80, RZ ;  /* 0x0000008006067824 */ /* 0x000fe200078e00ff */
[--C-:B------:R-:W-:Y:S01]  /*2ab0*/  SHF.R.U32.HI R10, RZ, 0x2, R0.reuse ;  /* 0x00000002ff0a7819 */ /* 0x100fe20000011600 */
[----:B------:R-:W-:Y:S01]  /*2ac0*/  IMAD.SHL.U32 R29, R7, 0x80, RZ ;  /* 0x00000080071d7824 */ /* 0x000fe200078e00ff */
[----:B------:R-:W-:Y:S01]  /*2ad0*/  LOP3.LUT R24, R0, 0x60, RZ, 0xc0, !PT ;  /* 0x0000006000187812 */ /* 0x000fe200078ec0ff */
[----:B------:R-:W-:Y:S01]  /*2ae0*/  ULDC UR6, c[0x0][0x284] ;  /* 0x0000a10000067ab9 */ /* 0x000fe20000000800 */
[----:B------:R-:W-:Y:S02]  /*2af0*/  SHF.R.U32.HI R25, RZ, 0x7, R0 ;  /* 0x00000007ff197819 */ /* 0x000fe40000011600 */
[----:B------:R-:W-:Y:S02]  /*2b00*/  LOP3.LUT R11, R10, 0x7, RZ, 0xc0, !PT ;  /* 0x000000070a0b7812 */ /* 0x000fe400078ec0ff */
[----:B------:R-:W-:-:S02]  /*2b10*/  SHF.R.U32.HI R24, RZ, 0x1, R24 ;  /* 0x00000001ff187819 */ /* 0x000fc40000011618 */
[----:B------:R-:W-:Y:S02]  /*2b20*/  LOP3.LUT R10, R25, 0x1, RZ, 0xc0, !PT ;  /* 0x00000001190a7812 */ /* 0x000fe400078ec0ff */
[----:B------:R-:W-:Y:S02]  /*2b30*/  IADD3 R27, RZ, -R24, -R11 ;  /* 0x80000018ff1b7210 */ /* 0x000fe40007ffe80b */
[----:B------:R-:W-:Y:S01]  /*2b40*/  LOP3.LUT R25, R0, 0x3, RZ, 0xc0, !PT ;  /* 0x0000000300197812 */ /* 0x000fe200078ec0ff */
[C---:B------:R-:W-:Y:S02]  /*2b50*/  IMAD.SHL.U32 R28, R10.reuse, 0x40, RZ ;  /* 0x000000400a1c7824 */ /* 0x040fe400078e00ff */
[----:B------:R-:W-:-:S03]  /*2b60*/  IMAD R10, R10, -0x40, R27 ;  /* 0xffffffc00a0a7824 */ /* 0x000fc600078e021b */
[----:B------:R-:W-:Y:S01]  /*2b70*/  LOP3.LUT R11, R28, 0x40, R11, 0xe2, !PT ;  /* 0x000000401c0b7812 */ /* 0x000fe200078ee20b */
[----:B------:R-:W-:Y:S01]  /*2b80*/  IMAD.MOV.U32 R28, RZ, RZ, -0x1 ;  /* 0xffffffffff1c7424 */ /* 0x000fe200078e00ff */
[----:B0-----:R-:W-:Y:S01]  /*2b90*/  ISETP.GE.AND P0, PT, R6, R26, PT ;  /* 0x0000001a0600720c */ /* 0x001fe20003f06270 */
[----:B------:R-:W-:Y:S01]  /*2ba0*/  IMAD R31, R25, -0x2, R26 ;  /* 0xfffffffe191f7824 */ /* 0x000fe200078e021a */
[----:B------:R-:W-:Y:S01]  /*2bb0*/  IADD3 R34, -R29, UR6, R10 ;  /* 0x000000061d227c10 */ /* 0x000fe2000fffe10a */
[----:B------:R-:W-:Y:S01]  /*2bc0*/  IMAD.WIDE R26, R7, 0x80, RZ ;  /* 0x00000080071a7825 */ /* 0x000fe200078e02ff */
[----:B------:R-:W-:-:S03]  /*2bd0*/  ISETP.GE.OR P0, PT, R29, UR6, P0 ;  /* 0x000000061d007c0c */ /* 0x000fc60008706670 */
[----:B------:R-:W-:Y:S01]  /*2be0*/  IMAD.SHL.U32 R25, R0, 0x2, RZ ;  /* 0x0000000200197824 */ /* 0x000fe200078e00ff */
[----:B------:R-:W-:Y:S01]  /*2bf0*/  LOP3.LUT R35, R26, R11, R24, 0xfe, !PT ;  /* 0x0000000b1a237212 */ /* 0x000fe200078efe18 */
[----:B------:R-:W-:-:S03]  /*2c00*/  IMAD.IADD R29, R31, 0x1, -R6 ;  /* 0x000000011f1d7824 */ /* 0x000fc600078e0a06 */
[----:B------:R-:W-:-:S05]  /*2c10*/  LOP3.LUT R24, R6, 0x6, R25, 0xf8, !PT ;  /* 0x0000000606187812 */ /* 0x000fca00078ef819 */
[----:B------:R-:W-:Y:S05]  /*2c20*/  @P0 BRA `(.L_x_31) ;  /* 0x0000004400c00947 */ /* 0x000fea0003800000 */
[----:B------:R-:W0:Y:S01]  /*2c30*/  LDC.64 R32, c[0x0][0x5c8] ;  /* 0x00017200ff207b82 */ /* 0x000e220000000a00 */
[----:B------:R-:W-:Y:S01]  /*2c40*/  SHF.R.S32.HI R30, RZ, 0x1f, R5 ;  /* 0x0000001fff1e7819 */ /* 0x000fe20000011405 */
[----:B------:R-:W-:Y:S01]  /*2c50*/  ULDC.64 UR6, c[0x0][0x5d0] ;  /* 0x0001740000067ab9 */ /* 0x000fe20000000a00 */
[----:B------:R-:W-:Y:S01]  /*2c60*/  SHF.R.S32.HI R25, RZ, 0x1f, R24 ;  /* 0x0000001fff197819 */ /* 0x000fe20000011418 */
[----:B------:R-:W-:Y:S02]  /*2c70*/  BSSY B0, `(.L_x_31) ;  /* 0x000046b000007945 */ /* 0x000fe40003800000 */
[----:B------:R-:W-:-:S04]  /*2c80*/  IMAD R6, R30, UR6, RZ ;  /* 0x000000061e067c24 */ /* 0x000fc8000f8e02ff */
[C---:B------:R-:W-:Y:S02]  /*2c90*/  IMAD R11, R5.reuse, UR7, R6 ;  /* 0x00000007050b7c24 */ /* 0x040fe4000f8e0206 */
[----:B------:R-:W-:Y:S01]  /*2ca0*/  IMAD.WIDE.U32 R6, R5, UR6, R24 ;  /* 0x0000000605067c25 */ /* 0x000fe2000f8e0018 */
[----:B------:R-:W-:-:S03]  /*2cb0*/  ULDC.64 UR6, c[0x0][0x5c0] ;  /* 0x0001700000067ab9 */ /* 0x000fc60000000a00 */
[----:B------:R-:W-:Y:S02]  /*2cc0*/  IMAD.IADD R7, R7, 0x1, R11 ;  /* 0x0000000107077824 */ /* 0x000fe400078e020b */
[----:B0-----:R-:W-:-:S04]  /*2cd0*/  IMAD R10, R27, R32, RZ ;  /* 0x000000201b0a7224 */ /* 0x001fc800078e02ff */
[C---:B------:R-:W-:Y:S02]  /*2ce0*/  IMAD R31, R35.reuse, R33, R10 ;  /* 0x00000021231f7224 */ /* 0x040fe400078e020a */
[----:B------:R-:W-:-:S04]  /*2cf0*/  IMAD.WIDE.U32 R10, R35, R32, R6 ;  /* 0x00000020230a7225 */ /* 0x000fc800078e0006 */
[----:B------:R-:W-:Y:S01]  /*2d00*/  IMAD.IADD R11, R11, 0x1, R31 ;  /* 0x000000010b0b7824 */ /* 0x000fe200078e021f */
[----:B------:R-:W-:Y:S02]  /*2d10*/  LEA R6, P0, R32, R10, 0x3 ;  /* 0x0000000a20067211 */ /* 0x000fe400078018ff */
[----:B------:R-:W-:Y:S02]  /*2d20*/  IADD3 R10, P1, R10, UR6, RZ ;  /* 0x000000060a0a7c10 */ /* 0x000fe4000ff3e0ff */
[----:B------:R-:W-:Y:S02]  /*2d30*/  LEA.HI.X R7, R32, R11, R33, 0x3, P0 ;  /* 0x0000000b20077211 */ /* 0x000fe400000f1c21 */
[----:B---3-5:R-:W-:Y:S02]  /*2d40*/  FSETP.NEU.AND P0, PT, R9, RZ, PT ;  /* 0x000000ff0900720b */ /* 0x028fe40003f0d000 */
[----:B------:R-:W-:Y:S02]  /*2d50*/  IADD3 R6, P3, R6, UR6, RZ ;  /* 0x0000000606067c10 */ /* 0x000fe4000ff7e0ff */
[----:B------:R-:W-:-:S02]  /*2d60*/  IADD3.X R11, R11, UR7, RZ, P1, !PT ;  /* 0x000000070b0b7c10 */ /* 0x000fc40008ffe4ff */
[----:B------:R-:W-:-:S07]  /*2d70*/  IADD3.X R7, R7, UR7, RZ, P3, !PT ;  /* 0x0000000707077c10 */ /* 0x000fce0009ffe4ff */
[----:B------:R-:W-:Y:S05]  /*2d80*/  @!P0 BRA `(.L_x_32) ;  /* 0x00000034005c8947 */ /* 0x000fea0003800000 */
[----:B------:R-:W-:Y:S01]  /*2d90*/  ULDC.64 UR6, c[0x0][0x5b8] ;  /* 0x00016e0000067ab9 */ /* 0x000fe20000000a00 */
[----:B------:R-:W-:Y:S01]  /*2da0*/  ISETP.GE.AND P0, PT, R34, 0x1, PT ;  /* 0x000000012200780c */ /* 0x000fe20003f06270 */
[----:B------:R-:W-:Y:S01]  /*2db0*/  IMAD R32, R30, UR6, RZ ;  /* 0x000000061e207c24 */ /* 0x000fe2000f8e02ff */
[----:B------:R-:W-:Y:S01]  /*2dc0*/  ULDC.64 UR10, c[0x0][0x5a8] ;  /* 0x00016a00000a7ab9 */ /* 0x000fe20000000a00 */
[----:B------:R-:W-:Y:S01]  /*2dd0*/  IMAD.WIDE.U32 R30, R5, UR6, R24 ;  /* 0x00000006051e7c25 */ /* 0x000fe2000f8e0018 */
[----:B------:R-:W-:Y:S01]  /*2de0*/  ISETP.LT.OR P4, PT, R29, 0x1, !P0 ;  /* 0x000000011d00780c */ /* 0x000fe20004781670 */
[----:B------:R-:W-:Y:S02]  /*2df0*/  BSSY B1, `(.L_x_33) ;  /* 0x000000c000017945 */ /* 0x000fe40003800000 */
[----:B------:R-:W-:Y:S01]  /*2e00*/  IMAD R5, R5, UR7, R32 ;  /* 0x0000000705057c24 */ /* 0x000fe2000f8e0220 */
[----:B------:R-:W-:-:S03]  /*2e10*/  ULDC.64 UR6, c[0x0][0x5b0] ;  /* 0x00016c0000067ab9 */ /* 0x000fc60000000a00 */
[----:B------:R-:W-:Y:S02]  /*2e20*/  IMAD.IADD R31, R31, 0x1, R5 ;  /* 0x000000011f1f7824 */ /* 0x000fe400078e0205 */
[----:B------:R-:W-:Y:S02]  /*2e30*/  IMAD R5, R27, UR6, RZ ;  /* 0x000000061b057c24 */ /* 0x000fe4000f8e02ff */
[----:B------:R-:W-:-:S04]  /*2e40*/  IMAD.WIDE.U32 R24, R35, UR6, R30 ;  /* 0x0000000623187c25 */ /* 0x000fc8000f8e001e */
[----:B------:R-:W-:Y:S01]  /*2e50*/  IMAD R5, R35, UR7, R5 ;  /* 0x0000000723057c24 */ /* 0x000fe2000f8e0205 */
[----:B------:R-:W-:-:S04]  /*2e60*/  IADD3 R24, P1, R24, UR10, RZ ;  /* 0x0000000a18187c10 */ /* 0x000fc8000ff3e0ff */
[--C-:B------:R-:W-:Y:S02]  /*2e70*/  IADD3.X R25, R25, UR11, R5.reuse, P1, !PT ;  /* 0x0000000b19197c10 */ /* 0x100fe40008ffe405 */
[----:B------:R-:W-:Y:S01]  /*2e80*/  PRMT R5, RZ, 0x7610, R5 ;  /* 0x00007610ff057816 */ /* 0x000fe20000000005 */
[----:B------:R-:W-:Y:S06]  /*2e90*/  @P4 BRA `(.L_x_34) ;  /* 0x0000000000044947 */ /* 0x000fec0003800000 */
[----:B------:R0:W5:Y:S02]  /*2ea0*/  LDG.E.U8 R5, desc[UR18][R24.64] ;  /* 0x0000001218057981 */ /* 0x000164000c1e1100 */
.L_x_34:
[----:B------:R-:W-:Y:S05]  /*2eb0*/  BSYNC B1 ;  /* 0x0000000000017941 */ /* 0x000fea0003800000 */
.L_x_33:
[----:B-----5:R-:W-:Y:S01]  /*2ec0*/  LOP3.LUT R5, R5, 0xff, RZ, 0xc0, !PT ;  /* 0x000000ff05057812 */ /* 0x020fe200078ec0ff */
[----:B------:R-:W-:Y:S01]  /*2ed0*/  BSSY B1, `(.L_x_35) ;  /* 0x000000b000017945 */ /* 0x000fe20003800000 */
[----:B------:R-:W-:Y:S02]  /*2ee0*/  ISETP.LT.OR P3, PT, R29, 0x2, !P0 ;  /* 0x000000021d00780c */ /* 0x000fe40004761670 */
[----:B------:R-:W-:-:S05]  /*2ef0*/  F2FP.F16.E5M2.UNPACK_B R5, R5 ;  /* 0x00000005ff05723e */ /* 0x000fca00020004ff */
[----:B------:R-:W-:Y:S01]  /*2f00*/  HADD2.F32 R32, -RZ, R5.H0_H0 ;  /* 0x20000005ff207230 */ /* 0x000fe20000004100 */
[----:B------:R-:W-:-:S04]  /*2f10*/  PRMT R5, RZ, 0x7610, R5 ;  /* 0x00007610ff057816 */ /* 0x000fc80000000005 */
[----:B------:R-:W-:-:S04]  /*2f20*/  FMUL R32, R32, R9 ;  /* 0x0000000920207220 */ /* 0x000fc80000400000 */
[----:B--2---:R-:W-:-:S05]  /*2f30*/  FFMA R32, R141, R8, R32 ;  /* 0x000000088d207223 */ /* 0x004fca0000000020 */
[----:B------:R-:W-:-:S05]  /*2f40*/  F2FP.SATFINITE.E5M2.F32.PACK_AB_MERGE_C R33, RZ, R32, RZ ;  /* 0x00000020ff21723e */ /* 0x000fca00048060ff */
[----:B------:R1:W-:Y:S01]  /*2f50*/  @!P4 STG.E.U8 desc[UR18][R10.64], R33 ;  /* 0x000000210a00c986 */ /* 0x0003e2000c101112 */
[----:B------:R-:W-:Y:S05]  /*2f60*/  @P3 BRA `(.L_x_36) ;  /* 0x0000000000043947 */ /* 0x000fea0003800000 */
[----:B------:R2:W5:Y:S02]  /*2f70*/  LDG.E.U8 R5, desc[UR18][R24.64+0x1] ;  /* 0x0000011218057981 */ /* 0x000564000c1e1100 */
.L_x_36:
[----:B------:R-:W-:Y:S05]  /*2f80*/  BSYNC B1 ;  /* 0x0000000000017941 */ /* 0x000fea0003800000 */
.L_x_35:
[----:B-----5:R-:W-:Y:S01]  /*2f90*/  LOP3.LUT R5, R5, 0xff, RZ, 0xc0, !PT ;  /* 0x000000ff05057812 */ /* 0x020fe200078ec0ff */
[----:B------:R-:W-:Y:S01]  /*2fa0*/  BSSY B1, `(.L_x_37) ;  /* 0x0000013000017945 */ /* 0x000fe20003800000 */
[----:B-1----:R-:W-:Y:S02]  /*2fb0*/  IADD3 R33, P1, R35, 0x8, RZ ;  /* 0x0000000823217810 */ /* 0x002fe40007f3e0ff */
[----:B------:R-:W-:-:S03]  /*2fc0*/  F2FP.F16.E5M2.UNPACK_B R5, R5 ;  /* 0x00000005ff05723e */ /* 0x000fc600020004ff */
[----:B------:R-:W-:Y:S01]  /*2fd0*/  IMAD.X R27, RZ, RZ, R27, P1 ;  /* 0x000000ffff1b7224 */ /* 0x000fe200008e061b */
[----:B------:R-:W-:Y:S01]  /*2fe0*/  ISETP.GE.AND P1, PT, R34, 0x9, PT ;  /* 0x000000092200780c */ /* 0x000fe20003f26270 */
[----:B------:R-:W-:Y:S02]  /*2ff0*/  HADD2.F32 R26, -RZ, R5.H0_H0 ;  /* 0x20000005ff1a7230 */ /* 0x000fe40000004100 */
[----:B------:R-:W-:Y:S01]  /*3000*/  IMAD.WIDE.U32 R30, R33, UR6, R30 ;  /* 0x00000006211e7c25 */ /* 0x000fe2000f8e001e */
[----:B------:R-:W-:-:S03]  /*3010*/  ISETP.LT.OR P5, PT, R29, 0x1, !P1 ;  /* 0x000000011d00780c */ /* 0x000fc60004fa1670 */
[----:B------:R-:W-:Y:S01]  /*3020*/  FMUL R5, R26, R9 ;  /* 0x000000091a057220 */ /* 0x000fe20000400000 */
[----:B------:R-:W-:-:S03]  /*3030*/  IMAD R26, R27, UR6, RZ ;  /* 0x000000061b1a7c24 */ /* 0x000fc6000f8e02ff */
[----:B------:R-:W-:Y:S01]  /*3040*/  FFMA R5, R136, R8, R5 ;  /* 0x0000000888057223 */ /* 0x000fe20000000005 */
[----:B------:R-:W-:Y:S01]  /*3050*/  IMAD R33, R33, UR7, R26 ;  /* 0x0000000721217c24 */ /* 0x000fe2000f8e021a */
[----:B------:R-:W-:-:S03]  /*3060*/  IADD3 R26, P4, R30, UR10, RZ ;  /* 0x0000000a1e1a7c10 */ /* 0x000fc6000ff9e0ff */
[----:B------:R-:W-:Y:S02]  /*3070*/  F2FP.SATFINITE.E5M2.F32.PACK_AB_MERGE_C R35, RZ, R5, RZ ;  /* 0x00000005ff23723e */ /* 0x000fe400048060ff */
[----:B------:R-:W-:Y:S02]  /*3080*/  IADD3.X R27, R31, UR11, R33, P4, !PT ;  /* 0x0000000b1f1b7c10 */ /* 0x000fe4000a7fe421 */
[----:B------:R-:W-:Y:S01]  /*3090*/  PRMT R5, RZ, 0x7610, R5 ;  /* 0x00007610ff057816 */ /* 0x000fe20000000005 */
[----:B------:R1:W-:Y:S01]  /*30a0*/  @!P3 STG.E.U8 desc[UR18][R10.64+0x1], R35 ;  /* 0x000001230a00b986 */ /* 0x0003e2000c101112 */
[----:B------:R-:W-:Y:S05]  /*30b0*/  @P5 BRA `(.L_x_38) ;  /* 0x0000000000045947 */ /* 0x000fea0003800000 */
[----:B------:R3:W5:Y:S02]  /*30c0*/  LDG.E.U8 R5, desc[UR18][R26.64] ;  /* 0x000000121a057981 */ /* 0x000764000c1e1100 */
.L_x_38:
[----:B------:R-:W-:Y:S05]  /*30d0*/  BSYNC B1 ;  /* 0x0000000000017941 */ /* 0x000fea0003800000 */
.L_x_37:
[----:B-----5:R-:W-:Y:S01]  /*30e0*/  LOP3.LUT R5, R5, 0xff, RZ, 0xc0, !PT ;  /* 0x000000ff05057812 */ /* 0x020fe200078ec0ff */
[----:B------:R-:W-:Y:S01]  /*30f0*/  BSSY B1, `(.L_x_39) ;  /* 0x000000b000017945 */ /* 0x000fe20003800000 */
[----:B------:R-:W-:Y:S02]  /*3100*/  ISETP.LT.OR P3, PT, R29, 0x2, !P1 ;  /* 0x000000021d00780c */ /* 0x000fe40004f61670 */
[----:B------:R-:W-:-:S05]  /*3110*/  F2FP.F16.E5M2.UNPACK_B R5, R5 ;  /* 0x00000005ff05723e */ /* 0x000fca00020004ff */
[----:B------:R-:W-:Y:S01]  /*3120*/  HADD2.F32 R30, -RZ, R5.H0_H0 ;  /* 0x20000005ff1e7230 */ /* 0x000fe20000004100 */
[----:B------:R-:W-:-:S04]  /*3130*/  PRMT R5, RZ, 0x7610, R5 ;  /* 0x00007610ff057816 */ /* 0x000fc80000000005 */
[----:B------:R-:W-:-:S04]  /*3140*/  FMUL R30, R30, R9 ;  /* 0x000000091e1e7220 */ /* 0x000fc80000400000 */
[----:B------:R-:W-:-:S05]  /*3150*/  FFMA R30, R139, R8, R30 ;  /* 0x000000088b1e7223 */ /* 0x000fca000000001e */
[----:B------:R-:W-:-:S05]  /*3160*/  F2FP.SATFINITE.E5M2.F32.PACK_AB_MERGE_C R31, RZ, R30, RZ ;  /* 0x0000001eff1f723e */ /* 0x000fca00048060ff */
[----:B------:R4:W-:Y:S01]  /*3170*/  @!P5 STG.E.U8 desc[UR18][R6.64], R31 ;  /* 0x0000001f0600d986 */ /* 0x0009e2000c101112 */
[----:B------:R-:W-:Y:S05]  /*3180*/  @P3 BRA `(.L_x_40) ;  /* 0x0000000000043947 */ /* 0x000fea0003800000 */
[----:B------:R0:W5:Y:S02]  /*3190*/  LDG.E.U8 R5, desc[UR18][R26.64+0x1] ;  /* 0x000001121a057981 */ /* 0x000164000c1e1100 */
.L_x_40:
[----:B------:R-:W-:Y:S05]  /*31a0*/  BSYNC B1 ;  /* 0x0000000000017941 */ /* 0x000fea0003800000 */
.L_x_39:
[----:B-----5:R-:W-:Y:S01]  /*31b0*/  LOP3.LUT R5, R5, 0xff, RZ, 0xc0, !PT ;  /* 0x000000ff05057812 */ /* 0x020fe200078ec0ff */
[----:B------:R-:W-:Y:S01]  /*31c0*/  BSSY B1, `(.L_x_41) ;  /* 0x000000b000017945 */ /* 0x000fe20003800000 */
[----:B------:R-:W-:Y:S02]  /*31d0*/  ISETP.LT.OR P4, PT, R29, 0x9, !P0 ;  /* 0x000000091d00780c */ /* 0x000fe40004781670 */
[----:B------:R-:W-:-:S05]  /*31e0*/  F2FP.F16.E5M2.UNPACK_B R5, R5 ;  /* 0x00000005ff05723e */ /* 0x000fca00020004ff */
[----:B------:R-:W-:-:S05]  /*31f0*/  HADD2.F32 R30, -RZ, R5.H0_H0 ;  /* 0x20000005ff1e7230 */ /* 0x000fca0000004100 */
[----:B------:R-:W-:-:S04]  /*3200*/  FMUL R5, R30, R9 ;  /* 0x000000091e057220 */ /* 0x000fc80000400000 */
[----:B------:R-:W-:-:S05]  /*3210*/  FFMA R5, R134, R8, R5 ;  /* 0x0000000886057223 */ /* 0x000fca0000000005 */
[----:B----4-:R-:W-:Y:S02]  /*3220*/  F2FP.SATFINITE.E5M2.F32.PACK_AB_MERGE_C R31, RZ, R5, RZ ;  /* 0x00000005ff1f723e */ /* 0x010fe400048060ff */
[----:B------:R-:W-:-:S03]  /*3230*/  PRMT R5, RZ, 0x7610, R5 ;  /* 0x00007610ff057816 */ /* 0x000fc60000000005 */
[----:B------:R4:W-:Y:S01]  /*3240*/  @!P3 STG.E.U8 desc[UR18][R6.64+0x1], R31 ;  /* 0x0000011f0600b986 */ /* 0x0009e2000c101112 */
[----:B------:R-:W-:Y:S05]  /*3250*/  @P4 BRA `(.L_x_42) ;  /* 0x0000000000044947 */ /* 0x000fea0003800000 */
[----:B------:R0:W5:Y:S02]  /*3260*/  LDG.E.U8 R5, desc[UR18][R24.64+0x8] ;  /* 0x0000081218057981 */ /* 0x000164000c1e1100 */
.L_x_42:
[----:B------:R-:W-:Y:S05]  /*3270*/  BSYNC B1 ;  /* 0x0000000000017941 */ /* 0x000fea0003800000 */
.L_x_41:
        /* <DEDUP_REMOVED lines=8> */
[----:B----4-:R-:W-:-:S05]  /*3300*/  F2FP.SATFINITE.E5M2.F32.PACK_AB_MERGE_C R31, RZ, R30, RZ ;  /* 0x0000001eff1f723e */ /* 0x010fca00048060ff */
[----:B------:R4:W-:Y:S01]  /*3310*/  @!P4 STG.E.U8 desc[UR18][R10.64+0x8], R31 ;  /* 0x0000081f0a00c986 */ /* 0x0009e2000c101112 */
[----:B------:R-:W-:Y:S05]  /*3320*/  @P3 BRA `(.L_x_44) ;  /* 0x0000000000043947 */ /* 0x000fea0003800000 */
[----:B------:R0:W5:Y:S02]  /*3330*/  LDG.E.U8 R5, desc[UR18][R24.64+0x9] ;  /* 0x0000091218057981 */ /* 0x000164000c1e1100 */
.L_x_44:
[----:B------:R-:W-:Y:S05]  /*3340*/  BSYNC B1 ;  /* 0x0000000000017941 */ /* 0x000fea0003800000 */
.L_x_43:
        /* <DEDUP_REMOVED lines=12> */
.L_x_46:
[----:B------:R-:W-:Y:S05]  /*3410*/  BSYNC B1 ;  /* 0x0000000000017941 */ /* 0x000fea0003800000 */
.L_x_45:
        /* <DEDUP_REMOVED lines=12> */
.L_x_48:
[----:B------:R-:W-:Y:S05]  /*34e0*/  BSYNC B1 ;  /* 0x0000000000017941 */ /* 0x000fea0003800000 */
.L_x_47:
        /* <DEDUP_REMOVED lines=12> */
.L_x_50:
[----:B------:R-:W-:Y:S05]  /*35b0*/  BSYNC B1 ;  /* 0x0000000000017941 */ /* 0x000fea0003800000 */
.L_x_49:
        /* <DEDUP_REMOVED lines=12> */
.L_x_52:
[----:B------:R-:W-:Y:S05]  /*3680*/  BSYNC B1 ;  /* 0x0000000000017941 */ /* 0x000fea0003800000 */
.L_x_51:
        /* <DEDUP_REMOVED lines=12> */
.L_x_54:
[----:B------:R-:W-:Y:S05]  /*3750*/  BSYNC B1 ;  /* 0x0000000000017941 */ /* 0x000fea0003800000 */
.L_x_53:
        /* <DEDUP_REMOVED lines=12> */
.L_x_56:
[----:B------:R-:W-:Y:S05]  /*3820*/  BSYNC B1 ;  /* 0x0000000000017941 */ /* 0x000fea0003800000 */
.L_x_55:
        /* <DEDUP_REMOVED lines=12> */
.L_x_58:
[----:B------:R-:W-:Y:S05]  /*38f0*/  BSYNC B1 ;  /* 0x0000000000017941 */ /* 0x000fea0003800000 */
.L_x_57:
        /* <DEDUP_REMOVED lines=12> */
.L_x_60:
[----:B------:R-:W-:Y:S05]  /*39c0*/  BSYNC B1 ;  /* 0x0000000000017941 */ /* 0x000fea0003800000 */
.L_x_59:
        /* <DEDUP_REMOVED lines=12> */
.L_x_62:
[----:B------:R-:W-:Y:S05]  /*3a90*/  BSYNC B1 ;  /* 0x0000000000017941 */ /* 0x000fea0003800000 */
.L_x_61:
        /* <DEDUP_REMOVED lines=12> */
.L_x_64:
[----:B------:R-:W-:Y:S05]  /*3b60*/  BSYNC B1 ;  /* 0x0000000000017941 */ /* 0x000fea0003800000 */
.L_x_63:
        /* <DEDUP_REMOVED lines=12> */
.L_x_66:
[----:B------:R-:W-:Y:S05]  /*3c30*/  BSYNC B1 ;  /* 0x0000000000017941 */ /* 0x000fea0003800000 */
.L_x_65:
        /* <DEDUP_REMOVED lines=12> */
.L_x_68:
[----:B------:R-:W-:Y:S05]  /*3d00*/  BSYNC B1 ;  /* 0x0000000000017941 */ /* 0x000fea0003800000 */
.L_x_67:
        /* <DEDUP_REMOVED lines=12> */
.L_x_70:
[----:B------:R-:W-:Y:S05]  /*3dd0*/  BSYNC B1 ;  /* 0x0000000000017941 */ /* 0x000fea0003800000 */
.L_x_69:
        /* <DEDUP_REMOVED lines=12> */
.L_x_72:
[----:B------:R-:W-:Y:S05]  /*3ea0*/  BSYNC B1 ;  /* 0x0000000000017941 */ /* 0x000fea0003800000 */
.L_x_71:
        /* <DEDUP_REMOVED lines=12> */
.L_x_74:
[----:B------:R-:W-:Y:S05]  /*3f70*/  BSYNC B1 ;  /* 0x0000000000017941 */ /* 0x000fea0003800000 */
.L_x_73:
        /* <DEDUP_REMOVED lines=12> */
.L_x_76:
[----:B------:R-:W-:Y:S05]  /*4040*/  BSYNC B1 ;  /* 0x0000000000017941 */ /* 0x000fea0003800000 */
.L_x_75:
        /* <DEDUP_REMOVED lines=12> */
.L_x_78:
[----:B------:R-:W-:Y:S05]  /*4110*/  BSYNC B1 ;  /* 0x0000000000017941 */ /* 0x000fea0003800000 */
.L_x_77:
        /* <DEDUP_REMOVED lines=12> */
.L_x_80:
[----:B------:R-:W-:Y:S05]  /*41e0*/  BSYNC B1 ;  /* 0x0000000000017941 */ /* 0x000fea0003800000 */
.L_x_79:
        /* <DEDUP_REMOVED lines=12> */
.L_x_82:
[----:B------:R-:W-:Y:S05]  /*42b0*/  BSYNC B1 ;  /* 0x0000000000017941 */ /* 0x000fea0003800000 */
.L_x_81:
        /* <DEDUP_REMOVED lines=12> */
.L_x_84:
[----:B------:R-:W-:Y:S05]  /*4380*/  BSYNC B1 ;  /* 0x0000000000017941 */ /* 0x000fea0003800000 */
.L_x_83:
        /* <DEDUP_REMOVED lines=12> */
.L_x_86:
[----:B------:R-:W-:Y:S05]  /*4450*/  BSYNC B1 ;  /* 0x0000000000017941 */ /* 0x000fea0003800000 */
.L_x_85:
        /* <DEDUP_REMOVED lines=12> */
.L_x_88:
[----:B------:R-:W-:Y:S05]  /*4520*/  BSYNC B1 ;  /* 0x0000000000017941 */ /* 0x000fea0003800000 */
.L_x_87:
        /* <DEDUP_REMOVED lines=12> */
.L_x_90:
[----:B------:R-:W-:Y:S05]  /*45f0*/  BSYNC B1 ;  /* 0x0000000000017941 */ /* 0x000fea0003800000 */
.L_x_89:
        /* <DEDUP_REMOVED lines=12> */
.L_x_92:
[----:B------:R-:W-:Y:S05]  /*46c0*/  BSYNC B1 ;  /* 0x0000000000017941 */ /* 0x000fea0003800000 */
.L_x_91:
        /* <DEDUP_REMOVED lines=12> */
.L_x_94:
[----:B------:R-:W-:Y:S05]  /*4790*/  BSYNC B1 ;  /* 0x0000000000017941 */ /* 0x000fea0003800000 */
.L_x_93:
        /* <DEDUP_REMOVED lines=12> */
.L_x_96:
[----:B------:R-:W-:Y:S05]  /*4860*/  BSYNC B1 ;  /* 0x0000000000017941 */ /* 0x000fea0003800000 */
.L_x_95:
        /* <DEDUP_REMOVED lines=12> */
.L_x_98:
[----:B------:R-:W-:Y:S05]  /*4930*/  BSYNC B1 ;  /* 0x0000000000017941 */ /* 0x000fea0003800000 */
.L_x_97:
        /* <DEDUP_REMOVED lines=12> */
.L_x_100:
[----:B------:R-:W-:Y:S05]  /*4a00*/  BSYNC B1 ;  /* 0x0000000000017941 */ /* 0x000fea0003800000 */
.L_x_99:
        /* <DEDUP_REMOVED lines=12> */
.L_x_102:
[----:B------:R-:W-:Y:S05]  /*4ad0*/  BSYNC B1 ;  /* 0x0000000000017941 */ /* 0x000fea0003800000 */
.L_x_101:
        /* <DEDUP_REMOVED lines=12> */
.L_x_104:
[----:B------:R-:W-:Y:S05]  /*4ba0*/  BSYNC B1 ;  /* 0x0000000000017941 */ /* 0x000fea0003800000 */
.L_x_103:
        /* <DEDUP_REMOVED lines=12> */
.L_x_106:
[----:B------:R-:W-:Y:S05]  /*4c70*/  BSYNC B1 ;  /* 0x0000000000017941 */ /* 0x000fea0003800000 */
.L_x_105:
        /* <DEDUP_REMOVED lines=12> */
.L_x_108:
[----:B------:R-:W-:Y:S05]  /*4d40*/  BSYNC B1 ;  /* 0x0000000000017941 */ /* 0x000fea0003800000 */
.L_x_107:
        /* <DEDUP_REMOVED lines=12> */
.L_x_110:
[----:B------:R-:W-:Y:S05]  /*4e10*/  BSYNC B1 ;  /* 0x0000000000017941 */ /* 0x000fea0003800000 */
.L_x_109:
        /* <DEDUP_REMOVED lines=12> */
.L_x_112:
[----:B------:R-:W-:Y:S05]  /*4ee0*/  BSYNC B1 ;  /* 0x0000000000017941 */ /* 0x000fea0003800000 */
.L_x_111:
        /* <DEDUP_REMOVED lines=12> */
.L_x_114:
[----:B------:R-:W-:Y:S05]  /*4fb0*/  BSYNC B1 ;  /* 0x0000000000017941 */ /* 0x000fea0003800000 */
.L_x_113:
        /* <DEDUP_REMOVED lines=12> */
.L_x_116:
[----:B------:R-:W-:Y:S05]  /*5080*/  BSYNC B1 ;  /* 0x0000000000017941 */ /* 0x000fea0003800000 */
.L_x_115:
        /* <DEDUP_REMOVED lines=12> */
.L_x_118:
[----:B------:R-:W-:Y:S05]  /*5150*/  BSYNC B1 ;  /* 0x0000000000017941 */ /* 0x000fea0003800000 */
.L_x_117:
        /* <DEDUP_REMOVED lines=12> */
.L_x_120:
[----:B------:R-:W-:Y:S05]  /*5220*/  BSYNC B1 ;  /* 0x0000000000017941 */ /* 0x000fea0003800000 */
.L_x_119:
        /* <DEDUP_REMOVED lines=12> */
.L_x_122:
[----:B------:R-:W-:Y:S05]  /*52f0*/  BSYNC B1 ;  /* 0x0000000000017941 */ /* 0x000fea0003800000 */
.L_x_121:
        /* <DEDUP_REMOVED lines=12> */
.L_x_124:
[----:B------:R-:W-:Y:S05]  /*53c0*/  BSYNC B1 ;  /* 0x0000000000017941 */ /* 0x000fea0003800000 */
.L_x_123:
        /* <DEDUP_REMOVED lines=12> */
.L_x_126:
[----:B------:R-:W-:Y:S05]  /*5490*/  BSYNC B1 ;  /* 0x0000000000017941 */ /* 0x000fea0003800000 */
.L_x_125:
        /* <DEDUP_REMOVED lines=12> */
.L_x_128:
[----:B------:R-:W-:Y:S05]  /*5560*/  BSYNC B1 ;  /* 0x0000000000017941 */ /* 0x000fea0003800000 */
.L_x_127:
        /* <DEDUP_REMOVED lines=12> */
.L_x_130:
[----:B------:R-:W-:Y:S05]  /*5630*/  BSYNC B1 ;  /* 0x0000000000017941 */ /* 0x000fea0003800000 */
.L_x_129:
        /* <DEDUP_REMOVED lines=12> */
.L_x_132:
[----:B------:R-:W-:Y:S05]  /*5700*/  BSYNC B1 ;  /* 0x0000000000017941 */ /* 0x000fea0003800000 */
.L_x_131:
        /* <DEDUP_REMOVED lines=12> */
.L_x_134:
[----:B------:R-:W-:Y:S05]  /*57d0*/  BSYNC B1 ;  /* 0x0000000000017941 */ /* 0x000fea0003800000 */
.L_x_133:
        /* <DEDUP_REMOVED lines=12> */
.L_x_136:
[----:B------:R-:W-:Y:S05]  /*58a0*/  BSYNC B1 ;  /* 0x0000000000017941 */ /* 0x000fea0003800000 */
.L_x_135:
        /* <DEDUP_REMOVED lines=12> */
.L_x_138:
[----:B------:R-:W-:Y:S05]  /*5970*/  BSYNC B1 ;  /* 0x0000000000017941 */ /* 0x000fea0003800000 */
.L_x_137:
        /* <DEDUP_REMOVED lines=12> */
.L_x_140:
[----:B------:R-:W-:Y:S05]  /*5a40*/  BSYNC B1 ;  /* 0x0000000000017941 */ /* 0x000fea0003800000 */
.L_x_139:
        /* <DEDUP_REMOVED lines=12> */
.L_x_142:
[----:B------:R-:W-:Y:S05]  /*5b10*/  BSYNC B1 ;  /* 0x0000000000017941 */ /* 0x000fea0003800000 */
.L_x_141:
        /* <DEDUP_REMOVED lines=12> */
.L_x_144:
[----:B------:R-:W-:Y:S05]  /*5be0*/  BSYNC B1 ;  /* 0x0000000000017941 */ /* 0x000fea0003800000 */
.L_x_143:
[----:B-----5:R-:W-:Y:S01]  /*5bf0*/  LOP3.LUT R5, R5, 0xff, RZ, 0xc0, !PT ;  /* 0x000000ff05057812 */ /* 0x020fe200078ec0ff */
[----:B------:R-:W-:Y:S01]  /*5c00*/  BSSY B1, `(.L_x_145) ;  /* 0x000000b000017945 */ /* 0x000fe20003800000 */
[----:B------:R-:W-:Y:S02]  /*5c10*/  ISETP.LT.OR P4, PT, R29, 0x71, !P0 ;  /* 0x000000711d00780c */ /* 0x000fe40004781670 */
[----:B------:R-:W-:-:S05]  /*5c20*/  F2FP.F16.E5M2.UNPACK_B R5, R5 ;  /* 0x00000005ff05723e */ /* 0x000fca00020004ff */
[----:B------:R-:W-:-:S05]  /*5c30*/  HADD2.F32 R18, -RZ, R5.H0_H0 ;  /* 0x20000005ff127230 */ /* 0x000fca0000004100 */
[----:B------:R-:W-:-:S04]  /*5c40*/  FMUL R5, R18, R9 ;  /* 0x0000000912057220 */ /* 0x000fc80000400000 */
[----:B------:R-:W-:-:S05]  /*5c50*/  FFMA R5, R20, R8, R5 ;  /* 0x0000000814057223 */ /* 0x000fca0000000005 */
[----:B0-----:R-:W-:Y:S02]  /*5c60*/  F2FP.SATFINITE.E5M2.F32.PACK_AB_MERGE_C R23, RZ, R5, RZ ;  /* 0x00000005ff17723e */ /* 0x001fe400048060ff */
[----:B------:R-:W-:-:S03]  /*5c70*/  PRMT R5, RZ, 0x7610, R5 ;  /* 0x00007610ff057816 */ /* 0x000fc60000000005 */
[----:B------:R0:W-:Y:S01]  /*5c80*/  @!P3 STG.E.U8 desc[UR18][R6.64+0x69], R23 ;  /* 0x000069170600b986 */ /* 0x0001e2000c101112 */
[----:B------:R-:W-:Y:S05]  /*5c90*/  @P4 BRA `(.L_x_146) ;  /* 0x0000000000044947 */ /* 0x000fea0003800000 */
[----:B------:R0:W5:Y:S02]  /*5ca0*/  LDG.E.U8 R5, desc[UR18][R24.64+0x70] ;  /* 0x0000701218057981 */ /* 0x000164000c1e1100 */
.L_x_146:
[----:B------:R-:W-:Y:S05]  /*5cb0*/  BSYNC B1 ;  /* 0x0000000000017941 */ /* 0x000fea0003800000 */
.L_x_145:
        /* <DEDUP_REMOVED lines=12> */
.L_x_148:
[----:B------:R-:W-:Y:S05]  /*5d80*/  BSYNC B1 ;  /* 0x0000000000017941 */ /* 0x000fea0003800000 */
.L_x_147:
        /* <DEDUP_REMOVED lines=12> */
.L_x_150:
[----:B------:R-:W-:Y:S05]  /*5e50*/  BSYNC B1 ;  /* 0x0000000000017941 */ /* 0x000fea0003800000 */
.L_x_149:
        /* <DEDUP_REMOVED lines=8> */
[----:B0-----:R-:W-:-:S05]  /*5ee0*/  F2FP.SATFINITE.E5M2.F32.PACK_AB_MERGE_C R17, RZ, R18, RZ ;  /* 0x00000012ff11723e */ /* 0x001fca00048060ff */
[----:B------:R0:W-:Y:S01]  /*5ef0*/  @!P4 STG.E.U8 desc[UR18][R6.64+0x70], R17 ;  /* 0x000070110600c986 */ /* 0x0001e2000c101112 */
[----:B------:R-:W-:Y:S05]  /*5f00*/  @P3 BRA `(.L_x_152) ;  /* 0x0000000000043947 */ /* 0x000fea0003800000 */
[----:B------:R0:W5:Y:S02]  /*5f10*/  LDG.E.U8 R5, desc[UR18][R26.64+0x71] ;  /* 0x000071121a057981 */ /* 0x000164000c1e1100 */
.L_x_152:
[----:B------:R-:W-:Y:S05]  /*5f20*/  BSYNC B1 ;  /* 0x0000000000017941 */ /* 0x000fea0003800000 */
.L_x_151:
        /* <DEDUP_REMOVED lines=12> */
.L_x_154:
[----:B------:R-:W-:Y:S05]  /*5ff0*/  BSYNC B1 ;  /* 0x0000000000017941 */ /* 0x000fea0003800000 */
.L_x_153:
        /* <DEDUP_REMOVED lines=12> */
.L_x_156:
[----:B------:R-:W-:Y:S05]  /*60c0*/  BSYNC B1 ;  /* 0x0000000000017941 */ /* 0x000fea0003800000 */
.L_x_155:
        /* <DEDUP_REMOVED lines=12> */
.L_x_158:
[----:B------:R-:W-:Y:S05]  /*6190*/  BSYNC B1 ;  /* 0x0000000000017941 */ /* 0x000fea0003800000 */
.L_x_157:
[----:B-----5:R-:W-:Y:S01]  /*61a0*/  LOP3.LUT R5, R5, 0xff, RZ, 0xc0, !PT ;  /* 0x000000ff05057812 */ /* 0x020fe200078ec0ff */
[----:B------:R-:W-:Y:S01]  /*61b0*/  BSSY B1, `(.L_x_159) ;  /* 0x000000b000017945 */ /* 0x000fe20003800000 */
[----:B------:R-:W-:Y:S02]  /*61c0*/  ISETP.LT.OR P1, PT, R29, 0x7a, !P1 ;  /* 0x0000007a1d00780c */ /* 0x000fe40004f21670 */
[----:B------:R-:W-:-:S05]  /*61d0*/  F2FP.F16.E5M2.UNPACK_B R5, R5 ;  /* 0x00000005ff05723e */ /* 0x000fca00020004ff */
[----:B01--4-:R-:W-:Y:S01]  /*61e0*/  HADD2.F32 R10, -RZ, R5.H0_H0 ;  /* 0x20000005ff0a7230 */ /* 0x013fe20000004100 */
[----:B------:R-:W-:-:S04]  /*61f0*/  PRMT R5, RZ, 0x7610, R5 ;  /* 0x00007610ff057816 */ /* 0x000fc80000000005 */
[----:B------:R-:W-:-:S04]  /*6200*/  FMUL R10, R10, R9 ;  /* 0x000000090a0a7220 */ /* 0x000fc80000400000 */
[----:B------:R-:W-:-:S05]  /*6210*/  FFMA R10, R15, R8, R10 ;  /* 0x000000080f0a7223 */ /* 0x000fca000000000a */
[----:B------:R-:W-:-:S05]  /*6220*/  F2FP.SATFINITE.E5M2.F32.PACK_AB_MERGE_C R11, RZ, R10, RZ ;  /* 0x0000000aff0b723e */ /* 0x000fca00048060ff */
[----:B------:R0:W-:Y:S01]  /*6230*/  @!P3 STG.E.U8 desc[UR18][R6.64+0x78], R11 ;  /* 0x0000780b0600b986 */ /* 0x0001e2000c101112 */
[----:B------:R-:W-:Y:S05]  /*6240*/  @P1 BRA `(.L_x_160) ;  /* 0x0000000000041947 */ /* 0x000fea0003800000 */
[----:B------:R1:W5:Y:S02]  /*6250*/  LDG.E.U8 R5, desc[UR18][R26.64+0x79] ;  /* 0x000079121a057981 */ /* 0x000364000c1e1100 */
.L_x_160:
[----:B------:R-:W-:Y:S05]  /*6260*/  BSYNC B1 ;  /* 0x0000000000017941 */ /* 0x000fea0003800000 */
.L_x_159:
[----:B------:R-:W-:Y:S05]  /*6270*/  @P1 BRA `(.L_x_161) ;  /* 0x0000001000281947 */ /* 0x000fea0003800000 */
[----:B-----5:R-:W-:-:S04]  /*6280*/  LOP3.LUT R5, R5, 0xff, RZ, 0xc0, !PT ;  /* 0x000000ff05057812 */ /* 0x020fc800078ec0ff */
[----:B------:R-:W-:-:S05]  /*6290*/  F2FP.F16.E5M2.UNPACK_B R5, R5 ;  /* 0x00000005ff05723e */ /* 0x000fca00020004ff */
[----:B------:R-:W-:-:S05]  /*62a0*/  HADD2.F32 R10, -RZ, R5.H0_H0 ;  /* 0x20000005ff0a7230 */ /* 0x000fca0000004100 */
[----:B------:R-:W-:-:S04]  /*62b0*/  FMUL R5, R10, R9 ;  /* 0x000000090a057220 */ /* 0x000fc80000400000 */
[----:B------:R-:W-:-:S05]  /*62c0*/  FFMA R5, R14, R8, R5 ;  /* 0x000000080e057223 */ /* 0x000fca0000000005 */
[----:B------:R-:W-:-:S05]  /*62d0*/  F2FP.SATFINITE.E5M2.F32.PACK_AB_MERGE_C R5, RZ, R5, RZ ;  /* 0x00000005ff05723e */ /* 0x000fca00048060ff */
[----:B------:R4:W-:Y:S01]  /*62e0*/  STG.E.U8 desc[UR18][R6.64+0x79], R5 ;  /* 0x0000790506007986 */ /* 0x0009e2000c101112 */
[----:B------:R-:W-:Y:S05]  /*62f0*/  BRA `(.L_x_161) ;  /* 0x0000001000087947 */ /* 0x000fea0003800000 */
.L_x_32:
[----:B------:R-:W-:Y:S01]  /*6300*/  ISETP.GE.AND P1, PT, R34, 0x1, PT ;  /* 0x000000012200780c */ /* 0x000fe20003f26270 */
[-C--:B--2---:R-:W-:Y:S01]  /*6310*/  FMUL R141, R141, R8.reuse ;  /* 0x000000088d8d7220 */ /* 0x084fe20000400000 */
[-C--:B------:R-:W-:Y:S01]  /*6320*/  FMUL R136, R136, R8.reuse ;  /* 0x0000000888887220 */ /* 0x080fe20000400000 */
[----:B------:R-:W-:Y:S01]  /*6330*/  ISETP.GE.AND P0, PT, R34, 0x9, PT ;  /* 0x000000092200780c */ /* 0x000fe20003f06270 */
[-C--:B------:R-:W-:Y:S01]  /*6340*/  FMUL R139, R139, R8.reuse ;  /* 0x000000088b8b7220 */ /* 0x080fe20000400000 */
[C---:B------:R-:W-:Y:S01]  /*6350*/  ISETP.LT.OR P4, PT, R29.reuse, 0x1, !P1 ;  /* 0x000000011d00780c */ /* 0x040fe20004f81670 */
[-C--:B------:R-:W-:Y:S01]  /*6360*/  FMUL R134, R134, R8.reuse ;  /* 0x0000000886867220 */ /* 0x080fe20000400000 */
[----:B------:R-:W-:Y:S01]  /*6370*/  ISETP.LT.OR P5, PT, R29, 0x2, !P1 ;  /* 0x000000021d00780c */ /* 0x000fe20004fa1670 */
[-C--:B------:R-:W-:Y:S01]  /*6380*/  FMUL R137, R137, R8.reuse ;  /* 0x0000000889897220 */ /* 0x080fe20000400000 */
[----:B------:R-:W-:Y:S01]  /*6390*/  F2FP.SATFINITE.E5M2.F32.PACK_AB_MERGE_C R141, RZ, R141, RZ ;  /* 0x0000008dff8d723e */ /* 0x000fe200048060ff */
[----:B------:R-:W-:Y:S01]  /*63a0*/  FMUL R132, R132, R8 ;  /* 0x0000000884847220 */ /* 0x000fe20000400000 */
[----:B------:R-:W-:Y:S01]  /*63b0*/  F2FP.SATFINITE.E5M2.F32.PACK_AB_MERGE_C R5, RZ, R136, RZ ;  /* 0x00000088ff05723e */ /* 0x000fe200048060ff */
[-C--:B------:R-:W-:Y:S01]  /*63c0*/  FMUL R135, R135, R8.reuse ;  /* 0x0000000887877220 */ /* 0x080fe20000400000 */
[C---:B------:R-:W-:Y:S01]  /*63d0*/  ISETP.LT.OR P3, PT, R29.reuse, 0x1, !P0 ;  /* 0x000000011d00780c */ /* 0x040fe20004761670 */
[-C--:B------:R-:W-:Y:S01]  /*63e0*/  FMUL R130, R130, R8.reuse ;  /* 0x0000000882827220 */ /* 0x080fe20000400000 */
[----:B------:R-:W-:Y:S01]  /*63f0*/  ISETP.LT.OR P6, PT, R29, 0xa, !P1 ;  /* 0x0000000a1d00780c */ /* 0x000fe20004fc1670 */
[-C--:B------:R-:W-:Y:S01]  /*6400*/  FMUL R133, R133, R8.reuse ;  /* 0x0000000885857220 */ /* 0x080fe20000400000 */
[----:B------:R-:W-:Y:S01]  /*6410*/  F2FP.SATFINITE.E5M2.F32.PACK_AB_MERGE_C R139, RZ, R139, RZ ;  /* 0x0000008bff8b723e */ /* 0x000fe200048060ff */
[----:B------:R-:W-:Y:S01]  /*6420*/  @!P4 STG.E.U8 desc[UR18][R10.64], R141 ;  /* 0x0000008d0a00c986 */ /* 0x000fe2000c101112 */
[C---:B------:R-:W-:Y:S01]  /*6430*/  ISETP.LT.OR P4, PT, R29.reuse, 0x2, !P0 ;  /* 0x000000021d00780c */ /* 0x040fe20004781670 */
[----:B------:R-:W-:Y:S01]  /*6440*/  FMUL R128, R128, R8 ;  /* 0x0000000880807220 */ /* 0x000fe20000400000 */
[----:B------:R-:W-:Y:S01]  /*6450*/  F2FP.SATFINITE.E5M2.F32.PACK_AB_MERGE_C R25, RZ, R134, RZ ;  /* 0x00000086ff19723e */ /* 0x000fe200048060ff */
[----:B------:R0:W-:Y:S01]  /*6460*/  @!P5 STG.E.U8 desc[UR18][R10.64+0x1], R5 ;  /* 0x000001050a00d986 */ /* 0x0001e2000c101112 */
[----:B------:R-:W-:Y:S01]  /*6470*/  ISETP.LT.OR P5, PT, R29, 0x9, !P1 ;  /* 0x000000091d00780c */ /* 0x000fe20004fa1670 */
[-C--:B------:R-:W-:Y:S01]  /*6480*/  FMUL R131, R131, R8.reuse ;  /* 0x0000000883837220 */ /* 0x080fe20000400000 */
[----:B------:R-:W-:Y:S01]  /*6490*/  F2FP.SATFINITE.E5M2.F32.PACK_AB_MERGE_C R137, RZ, R137, RZ ;  /* 0x00000089ff89723e */ /* 0x000fe200048060ff */
[----:B------:R-:W-:Y:S01]  /*64a0*/  @!P3 STG.E.U8 desc[UR18][R6.64], R139 ;  /* 0x0000008b0600b986 */ /* 0x000fe2000c101112 */
[----:B------:R-:W-:Y:S01]  /*64b0*/  ISETP.LT.OR P3, PT, R29, 0x9, !P0 ;  /* 0x000000091d00780c */ /* 0x000fe20004761670 */
[-C--:B------:R-:W-:Y:S01]  /*64c0*/  FMUL R126, R126, R8.reuse ;  /* 0x000000087e7e7220 */ /* 0x080fe20000400000 */
[----:B------:R-:W-:Y:S01]  /*64d0*/  F2FP.SATFINITE.E5M2.F32.PACK_AB_MERGE_C R135, RZ, R135, RZ ;  /* 0x00000087ff87723e */ /* 0x000fe200048060ff */
[-C--:B------:R-:W-:Y:S01]  /*64e0*/  FMUL R129, R129, R8.reuse ;  /* 0x0000000881817220 */ /* 0x080fe20000400000 */
[----:B------:R-:W-:Y:S01]  /*64f0*/  F2FP.SATFINITE.E5M2.F32.PACK_AB_MERGE_C R133, RZ, R133, RZ ;  /* 0x00000085ff85723e */ /* 0x000fe200048060ff */
[----:B------:R1:W-:Y:S01]  /*6500*/  @!P4 STG.E.U8 desc[UR18][R6.64+0x1], R25 ;  /* 0x000001190600c986 */ /* 0x0003e2000c101112 */
[C---:B------:R-:W-:Y:S01]  /*6510*/  ISETP.LT.OR P4, PT, R29.reuse, 0xa, !P0 ;  /* 0x0000000a1d00780c */ /* 0x040fe20004781670 */
[----:B------:R-:W-:Y:S01]  /*6520*/  FMUL R124, R124, R8 ;  /* 0x000000087c7c7220 */ /* 0x000fe20000400000 */
[----:B0-----:R-:W-:Y:S01]  /*6530*/  F2FP.SATFINITE.E5M2.F32.PACK_AB_MERGE_C R5, RZ, R132, RZ ;  /* 0x00000084ff05723e */ /* 0x001fe200048060ff */
[----:B------:R-:W-:Y:S01]  /*6540*/  @!P5 STG.E.U8 desc[UR18][R10.64+0x8], R137 ;  /* 0x000008890a00d986 */ /* 0x000fe2000c101112 */
[----:B------:R-:W-:Y:S01]  /*6550*/  ISETP.LT.OR P5, PT, R29, 0x11, !P1 ;  /* 0x000000111d00780c */ /* 0x000fe20004fa1670 */
[-C--:B------:R-:W-:Y:S01]  /*6560*/  FMUL R127, R127, R8.reuse ;  /* 0x000000087f7f7220 */ /* 0x080fe20000400000 */
[----:B------:R-:W-:Y:S01]  /*6570*/  F2FP.SATFINITE.E5M2.F32.PACK_AB_MERGE_C R131, RZ, R131, RZ ;  /* 0x00000083ff83723e */ /* 0x000fe200048060ff */
[----:B------:R0:W-:Y:S01]  /*6580*/  @!P6 STG.E.U8 desc[UR18][R10.64+0x9], R5 ;  /* 0x000009050a00e986 */ /* 0x0001e2000c101112 */
[----:B------:R-:W-:Y:S01]  /*6590*/  ISETP.LT.OR P6, PT, R29, 0x12, !P1 ;  /* 0x000000121d00780c */ /* 0x000fe20004fc1670 */
[----:B------:R-:W-:Y:S01]  /*65a0*/  FMUL R122, R122, R8 ;  /* 0x000000087a7a7220 */ /* 0x000fe20000400000 */
[----:B------:R-:W-:Y:S01]  /*65b0*/  F2FP.SATFINITE.E5M2.F32.PACK_AB_MERGE_C R129, RZ, R129, RZ ;  /* 0x00000081ff81723e */ /* 0x000fe200048060ff */
[----:B------:R-:W-:Y:S01]  /*65c0*/  @!P3 STG.E.U8 desc[UR18][R6.64+0x8], R135 ;  /* 0x000008870600b986 */ /* 0x000fe2000c101112 */
[----:B-1----:R-:W-:Y:S01]  /*65d0*/  F2FP.SATFINITE.E5M2.F32.PACK_AB_MERGE_C R25, RZ, R130, RZ ;  /* 0x00000082ff19723e */ /* 0x002fe200048060ff */
[-C--:B------:R-:W-:Y:S01]  /*65e0*/  FMUL R125, R125, R8.reuse ;  /* 0x000000087d7d7220 */ /* 0x080fe20000400000 */
[C---:B------:R-:W-:Y:S01]  /*65f0*/  ISETP.LT.OR P3, PT, R29.reuse, 0x11, !P0 ;  /* 0x000000111d00780c */ /* 0x040fe20004761670 */
[-C--:B------:R-:W-:Y:S01]  /*6600*/  FMUL R120, R120, R8.reuse ;  /* 0x0000000878787220 */ /* 0x080fe20000400000 */
[----:B------:R-:W-:Y:S01]  /*6610*/  F2FP.SATFINITE.E5M2.F32.PACK_AB_MERGE_C R127, RZ, R127, RZ ;  /* 0x0000007fff7f723e */ /* 0x000fe200048060ff */
[----:B------:R1:W-:Y:S01]  /*6620*/  @!P4 STG.E.U8 desc[UR18][R6.64+0x9], R25 ;  /* 0x000009190600c986 */ /* 0x0003e2000c101112 */
[----:B------:R-:W-:Y:S01]  /*6630*/  ISETP.LT.OR P4, PT, R29, 0x12, !P0 ;  /* 0x000000121d00780c */ /* 0x000fe20004781670 */
[----:B------:R-:W-:Y:S01]  /*6640*/  FMUL R123, R123, R8 ;  /* 0x000000087b7b7220 */ /* 0x000fe20000400000 */
[----:B0-----:R-:W-:Y:S01]  /*6650*/  F2FP.SATFINITE.E5M2.F32.PACK_AB_MERGE_C R5, RZ, R128, RZ ;  /* 0x00000080ff05723e */ /* 0x001fe200048060ff */
[----:B------:R-:W-:Y:S01]  /*6660*/  @!P5 STG.E.U8 desc[UR18][R10.64+0x10], R133 ;  /* 0x000010850a00d986 */ /* 0x000fe2000c101112 */
[C---:B------:R-:W-:Y:S01]  /*6670*/  ISETP.LT.OR P5, PT, R29.reuse, 0x19, !P1 ;  /* 0x000000191d00780c */ /* 0x040fe20004fa1670 */
[-C--:B------:R-:W-:Y:S01]  /*6680*/  FMUL R118, R118, R8.reuse ;  /* 0x0000000876767220 */ /* 0x080fe20000400000 */
[----:B------:R-:W-:Y:S01]  /*6690*/  F2FP.SATFINITE.E5M2.F32.PACK_AB_MERGE_C R125, RZ, R125, RZ ;  /* 0x0000007dff7d723e */ /* 0x000fe200048060ff */
[----:B------:R0:W-:Y:S01]  /*66a0*/  @!P6 STG.E.U8 desc[UR18][R10.64+0x11], R5 ;  /* 0x000011050a00e986 */ /* 0x0001e2000c101112 */
[----:B------:R-:W-:Y:S01]  /*66b0*/  ISETP.LT.OR P6, PT, R29, 0x1a, !P1 ;  /* 0x0000001a1d00780c */ /* 0x000fe20004fc1670 */
[-C--:B------:R-:W-:Y:S01]  /*66c0*/  FMUL R121, R121, R8.reuse ;  /* 0x0000000879797220 */ /* 0x080fe20000400000 */
[----:B------:R-:W-:Y:S01]  /*66d0*/  FMUL R116, R116, R8 ;  /* 0x0000000874747220 */ /* 0x000fe20000400000 */
[----:B-1----:R-:W-:Y:S01]  /*66e0*/  F2FP.SATFINITE.E5M2.F32.PACK_AB_MERGE_C R25, RZ, R126, RZ ;  /* 0x0000007eff19723e */ /* 0x002fe200048060ff */
[----:B------:R-:W-:Y:S01]  /*66f0*/  @!P3 STG.E.U8 desc[UR18][R6.64+0x10], R131 ;  /* 0x000010830600b986 */ /* 0x000fe2000c101112 */
[----:B------:R-:W-:Y:S01]  /*6700*/  ISETP.LT.OR P3, PT, R29, 0x19, !P0 ;  /* 0x000000191d00780c */ /* 0x000fe20004761670 */
        /* <DEDUP_REMOVED lines=35> */
[----:B------:R-:W-:Y:S01]  /*6940*/  ISETP.LT.OR P3, PT, R29, 0x29, !P0 ;  /* 0x000000291d00780c */ /* 0x000fe20004761670 */
[-C--:B------:R-:W-:Y:S01]  /*6950*/  FMUL R109, R109, R8.reuse ;  /* 0x000000086d6d7220 */ /* 0x080fe20000400000 */
[-C--:B------:R-:W-:Y:S01]  /*6960*/  FMUL R104, R104, R8.reuse ;  /* 0x0000000868687220 */ /* 0x080fe20000400000 */
        /* <DEDUP_REMOVED lines=104> */
[----:B------:R-:W-:-:S02]  /*6ff0*/  ISETP.LT.OR P3, PT, R29, 0x59, !P0 ;  /* 0x000000591d00780c */ /* 0x000fc40004761670 */
[----:B------:R-:W-:Y:S01]  /*7000*/  F2FP.SATFINITE.E5M2.F32.PACK_AB_MERGE_C R19, RZ, R19, RZ ;  /* 0x00000013ff13723e */ /* 0x000fe200048060ff */
[----:B------:R1:W-:Y:S01]  /*7010*/  @!P4 STG.E.U8 desc[UR18][R6.64+0x51], R25 ;  /* 0x000051190600c986 */ /* 0x0003e2000c101112 */
[C---:B------:R-:W-:Y:S02]  /*7020*/  ISETP.LT.OR P4, PT, R29.reuse, 0x5a, !P0 ;  /* 0x0000005a1d00780c */ /* 0x040fe40004781670 */
[----:B0-----:R-:W-:Y:S01]  /*7030*/  F2FP.SATFINITE.E5M2.F32.PACK_AB_MERGE_C R5, RZ, R92, RZ ;  /* 0x0000005cff05723e */ /* 0x001fe200048060ff */
[----:B------:R-:W-:Y:S01]  /*7040*/  @!P5 STG.E.U8 desc[UR18][R10.64+0x58], R97 ;  /* 0x000058610a00d986 */ /* 0x000fe2000c101112 */
[C---:B------:R-:W-:Y:S02]  /*7050*/  ISETP.LT.OR P5, PT, R29.reuse, 0x61, !P1 ;  /* 0x000000611d00780c */ /* 0x040fe40004fa1670 */
[----:B------:R-:W-:Y:S01]  /*7060*/  F2FP.SATFINITE.E5M2.F32.PACK_AB_MERGE_C R13, RZ, R13, RZ ;  /* 0x0000000dff0d723e */ /* 0x000fe200048060ff */
[----:B------:R0:W-:Y:S01]  /*7070*/  @!P6 STG.E.U8 desc[UR18][R10.64+0x59], R5 ;  /* 0x000059050a00e986 */ /* 0x0001e2000c101112 */
[----:B------:R-:W-:-:S02]  /*7080*/  ISETP.LT.OR P6, PT, R29, 0x62, !P1 ;  /* 0x000000621d00780c */ /* 0x000fc40004fc1670 */
[----:B------:R-:W-:Y:S01]  /*7090*/  F2FP.SATFINITE.E5M2.F32.PACK_AB_MERGE_C R15, RZ, R15, RZ ;  /* 0x0000000fff0f723e */ /* 0x000fe200048060ff */
[----:B------:R-:W-:Y:S01]  /*70a0*/  @!P3 STG.E.U8 desc[UR18][R6.64+0x58], R95 ;  /* 0x0000585f0600b986 */ /* 0x000fe2000c101112 */
[----:B-1----:R-:W-:Y:S02]  /*70b0*/  F2FP.SATFINITE.E5M2.F32.PACK_AB_MERGE_C R25, RZ, R90, RZ ;  /* 0x0000005aff19723e */ /* 0x002fe400048060ff */
[----:B------:R-:W-:-:S03]  /*70c0*/  ISETP.LT.OR P3, PT, R29, 0x61, !P0 ;  /* 0x000000611d00780c */ /* 0x000fc60004761670 */
[----:B------:R1:W-:Y:S01]  /*70d0*/  @!P4 STG.E.U8 desc[UR18][R6.64+0x59], R25 ;  /* 0x000059190600c986 */ /* 0x0003e2000c101112 */
[C---:B------:R-:W-:Y:S02]  /*70e0*/  ISETP.LT.OR P4, PT, R29.reuse, 0x62, !P0 ;  /* 0x000000621d00780c */ /* 0x040fe40004781670 */
[----:B0-----:R-:W-:Y:S01]  /*70f0*/  F2FP.SATFINITE.E5M2.F32.PACK_AB_MERGE_C R5, RZ, R88, RZ ;  /* 0x00000058ff05723e */ /* 0x001fe200048060ff */
[----:B------:R-:W-:Y:S01]  /*7100*/  @!P5 STG.E.U8 desc[UR18][R10.64+0x60], R93 ;  /* 0x0000605d0a00d986 */ /* 0x000fe2000c101112 */
[----:B------:R-:W-:-:S03]  /*7110*/  ISETP.LT.OR P5, PT, R29, 0x69, !P1 ;  /* 0x000000691d00780c */ /* 0x000fc60004fa1670 */
[----:B------:R0:W-:Y:S01]  /*7120*/  @!P6 STG.E.U8 desc[UR18][R10.64+0x61], R5 ;  /* 0x000061050a00e986 */ /* 0x0001e2000c101112 */
[C---:B------:R-:W-:Y:S02]  /*7130*/  ISETP.LT.OR P6, PT, R29.reuse, 0x6a, !P1 ;  /* 0x0000006a1d00780c */ /* 0x040fe40004fc1670 */
[----:B-1----:R-:W-:Y:S01]  /*7140*/  F2FP.SATFINITE.E5M2.F32.PACK_AB_MERGE_C R25, RZ, R22, RZ ;  /* 0x00000016ff19723e */ /* 0x002fe200048060ff */
[----:B------:R-:W-:Y:S01]  /*7150*/  @!P3 STG.E.U8 desc[UR18][R6.64+0x60], R91 ;  /* 0x0000605b0600b986 */ /* 0x000fe2000c101112 */
        /* <DEDUP_REMOVED lines=11> */
[----:B------:R-:W-:Y:S01]  /*7210*/  @!P4 STG.E.U8 desc[UR18][R6.64+0x69], R25 ;  /* 0x000069190600c986 */ /* 0x000fe2000c101112 */
[C---:B------:R-:W-:Y:S02]  /*7220*/  ISETP.LT.OR P4, PT, R29.reuse, 0x79, !P1 ;  /* 0x000000791d00780c */ /* 0x040fe40004f81670 */
[C---:B------:R-:W-:Y:S01]  /*7230*/  ISETP.LT.OR P1, PT, R29.reuse, 0x7a, !P1 ;  /* 0x0000007a1d00780c */ /* 0x040fe20004f21670 */
[----:B------:R1:W-:Y:S01]  /*7240*/  @!P5 STG.E.U8 desc[UR18][R10.64+0x70], R21 ;  /* 0x000070150a00d986 */ /* 0x0003e2000c101112 */
[C---:B------:R-:W-:Y:S02]  /*7250*/  ISETP.LT.OR P5, PT, R29.reuse, 0x72, !P0 ;  /* 0x000000721d00780c */ /* 0x040fe400047a1670 */
[----:B0-----:R-:W-:Y:S01]  /*7260*/  F2FP.SATFINITE.E5M2.F32.PACK_AB_MERGE_C R5, RZ, R16, RZ ;  /* 0x00000010ff05723e */ /* 0x001fe200048060ff */
[----:B------:R0:W-:Y:S01]  /*7270*/  @!P6 STG.E.U8 desc[UR18][R10.64+0x71], R17 ;  /* 0x000071110a00e986 */ /* 0x0001e2000c101112 */
[C---:B------:R-:W-:Y:S02]  /*7280*/  ISETP.LT.OR P6, PT, R29.reuse, 0x79, !P0 ;  /* 0x000000791d00780c */ /* 0x040fe400047c1670 */
[----:B------:R-:W-:Y:S01]  /*7290*/  ISETP.LT.OR P0, PT, R29, 0x7a, !P0 ;  /* 0x0000007a1d00780c */ /* 0x000fe20004701670 */
[----:B------:R2:W-:Y:S01]  /*72a0*/  @!P3 STG.E.U8 desc[UR18][R6.64+0x70], R19 ;  /* 0x000070130600b986 */ /* 0x0005e2000c101112 */
[----:B-1----:R-:W-:-:S05]  /*72b0*/  F2FP.SATFINITE.E5M2.F32.PACK_AB_MERGE_C R21, RZ, R14, RZ ;  /* 0x0000000eff15723e */ /* 0x002fca00048060ff */
[----:B------:R2:W-:Y:S01]  /*72c0*/  @!P5 STG.E.U8 desc[UR18][R6.64+0x71], R5 ;  /* 0x000071050600d986 */ /* 0x0005e2000c101112 */
[----:B0-----:R-:W-:-:S03]  /*72d0*/  F2FP.SATFINITE.E5M2.F32.PACK_AB_MERGE_C R17, RZ, R12, RZ ;  /* 0x0000000cff11723e */ /* 0x001fc600048060ff */
[----:B------:R2:W-:Y:S04]  /*72e0*/  @!P4 STG.E.U8 desc[UR18][R10.64+0x78], R13 ;  /* 0x0000780d0a00c986 */ /* 0x0005e8000c101112 */
[----:B------:R2:W-:Y:S04]  /*72f0*/  @!P1 STG.E.U8 desc[UR18][R10.64+0x79], R17 ;  /* 0x000079110a009986 */ /* 0x0005e8000c101112 */
[----:B------:R2:W-:Y:S04]  /*7300*/  @!P6 STG.E.U8 desc[UR18][R6.64+0x78], R15 ;  /* 0x0000780f0600e986 */ /* 0x0005e8000c101112 */
[----:B------:R2:W-:Y:S02]  /*7310*/  @!P0 STG.E.U8 desc[UR18][R6.64+0x79], R21 ;  /* 0x0000791506008986 */ /* 0x0005e4000c101112 */
.L_x_161:
[----:B------:R-:W-:Y:S05]  /*7320*/  BSYNC B0 ;  /* 0x0000000000007941 */ /* 0x000fea0003800000 */
.L_x_31:
[----:B------:R-:W-:Y:S01]  /*7330*/  ULDC UR6, c[0x0][0xc] ;  /* 0x0000030000067ab9 */ /* 0x000fe20000000800 */
[----:B------:R-:W-:Y:S01]  /*7340*/  ULDC UR7, c[0x0][0x10] ;  /* 0x0000040000077ab9 */ /* 0x000fe20000000800 */
[----:B--2-45:R-:W2:Y:S01]  /*7350*/  LDC R5, c[0x0][0x14] ;  /* 0x00000500ff057b82 */ /* 0x034ea20000000800 */
[----:B------:R-:W-:Y:S01]  /*7360*/  UIMAD.WIDE.U32 UR6, UR6, UR7, URZ ;  /* 0x00000007060672a5 */ /* 0x000fe2000f8e003f */
[----:B0-----:R-:W-:Y:S01]  /*7370*/  PRMT R7, RZ, 0x7610, R7 ;  /* 0x00007610ff077816 */ /* 0x001fe20000000007 */
[----:B------:R-:W-:-:S04]  /*7380*/  IMAD.MOV.U32 R6, RZ, RZ, -0x1 ;  /* 0xffffffffff067424 */ /* 0x000fc800078e00ff */
[----:B--2---:R-:W-:-:S04]  /*7390*/  IMAD.WIDE.U32 R2, R5, UR6, R2 ;  /* 0x0000000605027c25 */ /* 0x004fc8000f8e0002 */
[----:B------:R-:W-:Y:S01]  /*73a0*/  IMAD R5, R5, UR7, RZ ;  /* 0x0000000705057c24 */ /* 0x000fe2000f8e02ff */
[----:B------:R-:W-:Y:S02]  /*73b0*/  ULDC.64 UR6, c[0x0][0x650] ;  /* 0x0001940000067ab9 */ /* 0x000fe40000000a00 */
[----:B------:R-:W-:Y:S01]  /*73c0*/  ISETP.GE.U32.AND P0, PT, R2, UR6, PT ;  /* 0x0000000602007c0c */ /* 0x000fe2000bf06070 */
[----:B------:R-:W-:Y:S02]  /*73d0*/  IMAD.IADD R3, R3, 0x1, R5 ;  /* 0x0000000103037824 */ /* 0x000fe400078e0205 */
[----:B------:R-:W-:-:S03]  /*73e0*/  IMAD.MOV.U32 R5, RZ, RZ, -0x1 ;  /* 0xffffffffff057424 */ /* 0x000fc600078e00ff */
[----:B------:R-:W-:-:S13]  /*73f0*/  ISETP.GE.U32.AND.EX P0, PT, R3, UR7, PT, P0 ;  /* 0x0000000703007c0c */ /* 0x000fda000bf06100 */
[----:B------:R-:W-:Y:S05]  /*7400*/  @P0 BRA `(.L_x_162) ;  /* 0x0000000400600947 */ /* 0x000fea0003800000 */
[----:B------:R-:W0:Y:S01]  /*7410*/  S2R R20, SR_CTAID.X ;  /* 0x0000000000147919 */ /* 0x000e220000002500 */
[----:B------:R-:W2:Y:S01]  /*7420*/  LDC.64 R14, c[0x0][0x628] ;  /* 0x00018a00ff0e7b82 */ /* 0x000ea20000000a00 */
[----:B------:R-:W-:Y:S01]  /*7430*/  ULDC UR6, c[0x0][0x150] ;  /* 0x0000540000067ab9 */ /* 0x000fe20000000800 */
[----:B------:R-:W-:Y:S01]  /*7440*/  IMAD.MOV.U32 R12, RZ, RZ, R2 ;  /* 0x000000ffff0c7224 */ /* 0x000fe200078e0002 */
[----:B------:R-:W4:Y:S01]  /*7450*/  S2R R22, SR_CTAID.Y ;  /* 0x0000000000167919 */ /* 0x000f220000002600 */
[----:B------:R-:W-:-:S04]  /*7460*/  IMAD.MOV.U32 R13, RZ, RZ, R3 ;  /* 0x000000ffff0d7224 */ /* 0x000fc800078e0003 */
[----:B------:R-:W1:Y:S08]  /*7470*/  LDC R23, c[0x0][0x144] ;  /* 0x00005100ff177b82 */ /* 0x000e700000000800 */
[----:B------:R-:W1:Y:S08]  /*7480*/  LDC R16, c[0x0][0x630] ;  /* 0x00018c00ff107b82 */ /* 0x000e700000000800 */
[----:B------:R-:W1:Y:S01]  /*7490*/  LDC.64 R18, c[0x0][0x620] ;  /* 0x00018800ff127b82 */ /* 0x000e620000000a00 */
[----:B--2---:R-:W-:-:S04]  /*74a0*/  ISETP.NE.U32.AND P0, PT, R14, RZ, PT ;  /* 0x000000ff0e00720c */ /* 0x004fc80003f05070 */
[----:B------:R-:W-:Y:S02]  /*74b0*/  ISETP.NE.AND.EX P0, PT, R15, RZ, PT, P0 ;  /* 0x000000ff0f00720c */ /* 0x000fe40003f05300 */
[----:B0-----:R-:W-:-:S05]  /*74c0*/  I2FP.F32.U32 R5, R20 ;  /* 0x0000001400057245 */ /* 0x001fca0000201000 */
[----:B------:R-:W-:-:S04]  /*74d0*/  FMUL R5, R5, UR6 ;  /* 0x0000000605057c20 */ /* 0x000fc80008400000 */
[----:B------:R0:W2:Y:S02]  /*74e0*/  F2I.U32.TRUNC.NTZ R21, R5 ;  /* 0x0000000500157305 */ /* 0x0000a4000020f000 */
[----:B----4-:R-:W-:Y:S05]  /*74f0*/  @!P0 BRA `(.L_x_163) ;  /* 0x0000000000288947 */ /* 0x010fea0003800000 */
[----:B0-----:R-:W0:Y:S02]  /*7500*/  LDC R5, c[0x0][0x634] ;  /* 0x00018d00ff057b82 */ /* 0x001e240000000800 */
        /* <DEDUP_REMOVED lines=9> */
.L_x_163:
[-CC-:B-1----:R-:W-:Y:S01]  /*75a0*/  SHF.R.U64 R17, R12, R16.reuse, R13.reuse ;  /* 0x000000100c117219 */ /* 0x182fe2000000120d */
[----:B------:R-:W1:Y:S01]  /*75b0*/  LDC.64 R28, c[0x0][0x640] ;  /* 0x00019000ff1c7b82 */ /* 0x000e620000000a00 */
[----:B0-----:R-:W-:Y:S01]  /*75c0*/  SHF.R.U32.HI R5, RZ, R16, R13 ;  /* 0x00000010ff057219 */ /* 0x001fe2000001160d */
[----:B--2---:R-:W-:Y:S01]  /*75d0*/  IMAD.MOV R21, RZ, RZ, -R21 ;  /* 0x000000ffff157224 */ /* 0x004fe200078e0a15 */
[----:B------:R-:W-:Y:S01]  /*75e0*/  IADD3 R11, P0, RZ, -R17, RZ ;  /* 0x80000011ff0b7210 */ /* 0x000fe20007f1e0ff */
[----:B------:R-:W-:Y:S02]  /*75f0*/  ULDC UR6, c[0x0][0x154] ;  /* 0x0000550000067ab9 */ /* 0x000fe40000000800 */
[----:B------:R-:W-:Y:S02]  /*7600*/  IMAD R23, R23, R21, R20 ;  /* 0x0000001517177224 */ /* 0x000fe400078e0214 */
[----:B------:R-:W0:Y:S01]  /*7610*/  LDC R12, c[0x0][0x618] ;  /* 0x00018600ff0c7b82 */ /* 0x000e220000000800 */
[----:B------:R-:W-:-:S02]  /*7620*/  IMAD.X R5, RZ, RZ, ~R5, P0 ;  /* 0x000000ffff057224 */ /* 0x000fc400000e0e05 */
[----:B------:R-:W-:-:S04]  /*7630*/  IMAD.WIDE.U32 R6, R11, R18, R2 ;  /* 0x000000120b067225 */ /* 0x000fc800078e0002 */
[----:B------:R-:W-:Y:S01]  /*7640*/  IMAD R10, R5, R18, RZ ;  /* 0x00000012050a7224 */ /* 0x000fe200078e02ff */
[----:B------:R-:W2:Y:S03]  /*7650*/  LDC R24, c[0x0][0x608] ;  /* 0x00018200ff187b82 */ /* 0x000ea60000000800 */
[----:B------:R-:W-:Y:S02]  /*7660*/  IMAD R5, R11, R19, R10 ;  /* 0x000000130b057224 */ /* 0x000fe400078e020a */
[----:B------:R-:W-:Y:S02]  /*7670*/  IMAD.MOV.U32 R11, RZ, RZ, 0x1 ;  /* 0x00000001ff0b7424 */ /* 0x000fe400078e00ff */
[----:B------:R-:W-:Y:S01]  /*7680*/  IMAD.IADD R5, R7, 0x1, R5 ;  /* 0x0000000107057824 */ /* 0x000fe200078e0205 */
[----:B---3--:R-:W3:Y:S01]  /*7690*/  LDC R26, c[0x0][0x658] ;  /* 0x00019600ff1a7b82 */ /* 0x008ee20000000800 */
[----:B------:R-:W-:-:S02]  /*76a0*/  I2FP.F32.U32 R7, R22 ;  /* 0x0000001600077245 */ /* 0x000fc40000201000 */
[----:B-1----:R-:W-:-:S03]  /*76b0*/  ISETP.NE.U32.AND P0, PT, R28, RZ, PT ;  /* 0x000000ff1c00720c */ /* 0x002fc60003f05070 */
[----:B------:R-:W-:Y:S01]  /*76c0*/  FMUL R10, R7, UR6 ;  /* 0x00000006070a7c20 */ /* 0x000fe20008400000 */
[----:B------:R-:W-:Y:S01]  /*76d0*/  ISETP.NE.AND.EX P0, PT, R29, RZ, PT, P0 ;  /* 0x000000ff1d00720c */ /* 0x000fe20003f05300 */
[----:B------:R-:W1:Y:S01]  /*76e0*/  LDC R21, c[0x0][0x148] ;  /* 0x00005200ff157b82 */ /* 0x000e620000000800 */
[-CC-:B0-----:R-:W-:Y:S01]  /*76f0*/  SHF.R.U64 R16, R6, R12.reuse, R5.reuse ;  /* 0x0000000c06107219 */ /* 0x181fe20000001205 */
[----:B------:R0:W4:Y:S01]  /*7700*/  F2I.U32.TRUNC.NTZ R18, R10 ;  /* 0x0000000a00127305 */ /* 0x000122000020f000 */
[----:B------:R-:W-:Y:S01]  /*7710*/  SHF.R.U32.HI R5, RZ, R12, R5 ;  /* 0x0000000cff057219 */ /* 0x000fe20000011605 */
[----:B------:R-:W-:-:S04]  /*7720*/  IMAD.MOV.U32 R7, RZ, RZ, -0x1 ;  /* 0xffffffffff077424 */ /* 0x000fc800078e00ff */
[----:B------:R-:W0:Y:S01]  /*7730*/  LDC R20, c[0x0][0x600] ;  /* 0x00018000ff147b82 */ /* 0x000e220000000800 */
[-CC-:B--2---:R-:W-:Y:S02]  /*7740*/  SHF.R.U64 R14, R16, R24.reuse, R5.reuse ;  /* 0x00000018100e7219 */ /* 0x184fe40000001205 */
[----:B------:R-:W-:-:S05]  /*7750*/  SHF.R.U32.HI R5, RZ, R24, R5 ;  /* 0x00000018ff057219 */ /* 0x000fca0000011605 */
[----:B------:R-:W2:Y:S01]  /*7760*/  LDC R27, c[0x0][0x648] ;  /* 0x00019200ff1b7b82 */ /* 0x000ea20000000800 */
[-C--:B---3--:R-:W-:Y:S02]  /*7770*/  SHF.L.U32 R6, R7, R26.reuse, RZ ;  /* 0x0000001a07067219 */ /* 0x088fe400000006ff */
[-CC-:B------:R-:W-:Y:S02]  /*7780*/  SHF.R.U64 R19, R14, R26.reuse, R5.reuse ;  /* 0x0000001a0e137219 */ /* 0x180fe40000001205 */
[----:B------:R-:W-:Y:S02]  /*7790*/  SHF.R.U32.HI R7, RZ, R26, R5 ;  /* 0x0000001aff077219 */ /* 0x000fe40000011605 */
[----:B------:R-:W-:Y:S01]  /*77a0*/  LOP3.LUT R25, RZ, R6, RZ, 0x33, !PT ;  /* 0x00000006ff197212 */ /* 0x000fe200078e33ff */
[----:B------:R-:W3:Y:S01]  /*77b0*/  LDC R30, c[0x0][0x638] ;  /* 0x00018e00ff1e7b82 */ /* 0x000ee20000000800 */
[----:B------:R-:W-:Y:S01]  /*77c0*/  SHF.L.U32 R26, R11, R26, RZ ;  /* 0x0000001a0b1a7219 */ /* 0x000fe200000006ff */
[----:B------:R-:W-:-:S06]  /*77d0*/  IMAD.MOV.U32 R6, RZ, RZ, R19 ;  /* 0x000000ffff067224 */ /* 0x000fcc00078e0013 */
[----:B------:R-:W0:Y:S01]  /*77e0*/  LDC R31, c[0x0][0x610] ;  /* 0x00018400ff1f7b82 */ /* 0x000e220000000800 */
[----:B----4-:R-:W-:Y:S05]  /*77f0*/  @!P0 BRA `(.L_x_164) ;  /* 0x0000000000288947 */ /* 0x010fea0003800000 */
[----:B------:R-:W4:Y:S02]  /*7800*/  LDC R6, c[0x0][0x64c] ;  /* 0x00019300ff067b82 */ /* 0x000f240000000800 */
[----:B----4-:R-:W-:-:S05]  /*7810*/  IADD3 R5, P0, R19, R6, RZ ;  /* 0x0000000613057210 */ /* 0x010fca0007f1e0ff */
[----:B------:R-:W-:-:S04]  /*7820*/  IMAD.X R15, RZ, RZ, R7, P0 ;  /* 0x000000ffff0f7224 */ /* 0x000fc800000e0607 */
[----:B------:R-:W-:-:S04]  /*7830*/  IMAD.WIDE.U32 R6, R15, R28, RZ ;  /* 0x0000001c0f067225 */ /* 0x000fc800078e00ff */
[----:B0-----:R-:W-:-:S04]  /*7840*/  IMAD.WIDE.U32 R10, P0, R5, R29, R6 ;  /* 0x0000001d050a7225 */ /* 0x001fc80007800006 */
[----:B------:R-:W-:-:S04]  /*7850*/  IMAD.WIDE.U32 R6, R5, R28, RZ ;  /* 0x0000001c05067225 */ /* 0x000fc800078e00ff */
[----:B------:R-:W-:Y:S01]  /*7860*/  IMAD.X R13, RZ, RZ, RZ, P0 ;  /* 0x000000ffff0d7224 */ /* 0x000fe200000e06ff */
[----:B------:R-:W-:Y:S01]  /*7870*/  IADD3 RZ, P0, R7, R10, RZ ;  /* 0x0000000a07ff7210 */ /* 0x000fe20007f1e0ff */
[----:B------:R-:W-:-:S04]  /*7880*/  IMAD.MOV.U32 R12, RZ, RZ, R11 ;  /* 0x000000ffff0c7224 */ /* 0x000fc800078e000b */
[----:B------:R-:W-:-:S08]  /*7890*/  IMAD.WIDE.U32.X R6, R15, R29, R12, P0 ;  /* 0x0000001d0f067225 */ /* 0x000fd000000e040c */
.L_x_164:
[----:B--2---:R-:W-:Y:S01]  /*78a0*/  SHF.R.U64 R5, R6, R27, R7 ;  /* 0x0000001b06057219 */ /* 0x004fe20000001207 */
[----:B0-----:R-:W-:Y:S01]  /*78b0*/  VIADD R7, R20, 0xffffffff ;  /* 0xffffffff14077836 */ /* 0x001fe20000000000 */
[----:B------:R-:W-:Y:S01]  /*78c0*/  LOP3.LUT R28, R14, R25, RZ, 0xc0, !PT ;  /* 0x000000190e1c7212 */ /* 0x000fe200078ec0ff */
[----:B------:R-:W-:Y:S02]  /*78d0*/  IMAD.MOV R18, RZ, RZ, -R18 ;  /* 0x000000ffff127224 */ /* 0x000fe400078e0a12 */
[----:B------:R-:W-:Y:S01]  /*78e0*/  IMAD.MOV R6, RZ, RZ, -R5 ;  /* 0x000000ffff067224 */ /* 0x000fe200078e0a05 */
[----:B------:R-:W-:Y:S01]  /*78f0*/  LOP3.LUT R16, R16, R7, RZ, 0xc0, !PT ;  /* 0x0000000710107212 */ /* 0x000fe200078ec0ff */
[----:B------:R-:W-:Y:S02]  /*7900*/  IMAD R28, R26, R5, R28 ;  /* 0x000000051a1c7224 */ /* 0x000fe400078e021c */
[----:B-1----:R-:W-:Y:S02]  /*7910*/  @P2 IMAD R23, R21, R18, R22 ;  /* 0x0000001215172224 */ /* 0x002fe400078e0216 */
[----:B---3--:R-:W-:-:S02]  /*7920*/  IMAD R5, R6, R30, R19 ;  /* 0x0000001e06057224 */ /* 0x008fc400078e0213 */
[----:B------:R-:W-:Y:S02]  /*7930*/  IMAD R28, R28, R31, R23 ;  /* 0x0000001f1c1c7224 */ /* 0x000fe400078e0217 */
[----:B------:R-:W-:Y:S02]  /*7940*/  IMAD R5, R5, R20, R16 ;  /* 0x0000001405057224 */ /* 0x000fe400078e0210 */
[----:B------:R-:W-:-:S03]  /*7950*/  IMAD.MOV.U32 R7, RZ, RZ, 0x1 ;  /* 0x00000001ff077424 */ /* 0x000fc600078e00ff */
[----:B------:R-:W-:Y:S02]  /*7960*/  SEL R6, R5, R28, !P2 ;  /* 0x0000001c05067207 */ /* 0x000fe40005000000 */
[----:B------:R-:W-:Y:S01]  /*7970*/  SEL R28, R28, R5, !P2 ;  /* 0x000000051c1c7207 */ /* 0x000fe20005000000 */
[----:B------:R-:W-:-:S07]  /*7980*/  IMAD.MOV.U32 R5, RZ, RZ, R17 ;  /* 0x000000ffff057224 */ /* 0x000fce00078e0011 */
.L_x_162:
[----:B------:R-:W-:Y:S01]  /*7990*/  UIADD3 UR5, UR9, UR5, URZ ;  /* 0x0000000509057290 */ /* 0x000fe2000fffe03f */
[----:B------:R-:W-:Y:S01]  /*79a0*/  LOP3.LUT P0, RZ, R7, 0xff, RZ, 0xc0, !PT ;  /* 0x000000ff07ff7812 */ /* 0x000fe2000780c0ff */
[----:B------:R-:W-:Y:S02]  /*79b0*/  IMAD.MOV.U32 R7, RZ, RZ, R28 ;  /* 0x000000ffff077224 */ /* 0x000fe400078e001c */
[----:B------:R-:W-:Y:S02]  /*79c0*/  USHF.R.U32.HI UR6, URZ, 0x2, UR5 ;  /* 0x000000023f067899 */ /* 0x000fe40008011605 */
[----:B------:R-:W-:Y:S02]  /*79d0*/  UISETP.GT.U32.AND UP1, UPT, UR5, 0x3, UPT ;  /* 0x000000030500788c */ /* 0x000fe4000bf24070 */
[----:B------:R-:W-:Y:S02]  /*79e0*/  ULOP3.LUT UR6, UR6, 0x1, URZ, 0xc0, !UPT ;  /* 0x0000000106067892 */ /* 0x000fe4000f8ec03f */
[----:B------:R-:W-:-:S02]  /*79f0*/  UISETP.LT.U32.AND UP1, UPT, UR9, 0x4, UP1 ;  /* 0x000000040900788c */ /* 0x000fc40008f21070 */
[----:B------:R-:W-:Y:S02]  /*7a00*/  UISETP.NE.U32.AND UP0, UPT, UR6, 0x1, UPT ;  /* 0x000000010600788c */ /* 0x000fe4000bf05070 */
[----:B------:R-:W-:Y:S02]  /*7a10*/  USEL UR7, URZ, 0x1, !UP1 ;  /* 0x000000013f077887 */ /* 0x000fe4000c800000 */
[----:B------:R-:W-:Y:S02]  /*7a20*/  UISETP.GT.U32.AND UP0, UPT, UR9, 0x3, !UP0 ;  /* 0x000000030900788c */ /* 0x000fe4000c704070 */
[----:B------:R-:W-:Y:S02]  /*7a30*/  ULOP3.LUT UR5, UR5, 0x3, URZ, 0xc0, !UPT ;  /* 0x0000000305057892 */ /* 0x000fe4000f8ec03f */
[----:B------:R-:W-:-:S04]  /*7a40*/  USEL UR6, URZ, 0x1, !UP0 ;  /* 0x000000013f067887 */ /* 0x000fc8000c000000 */
[----:B------:R-:W-:Y:S01]  /*7a50*/  ULOP3.LUT UR4, UR6, UR4, UR7, 0x96, !UPT ;  /* 0x0000000406047292 */ /* 0x000fe2000f8e9607 */
[----:B------:R-:W-:Y:S11]  /*7a60*/  @P0 BRA `(.L_x_165) ;  /* 0xffffff94002c0947 */ /* 0x000ff6000383ffff */
[----:B------:R-:W-:Y:S05]  /*7a70*/  EXIT ;  /* 0x000000000000794d */ /* 0x000fea0003800000 */
.L_x_3:
[----:B0-----:R-:W-:Y:S01]  /*7a80*/  ULDC.64 UR4, c[0x0][0x650] ;  /* 0x0001940000047ab9 */ /* 0x001fe20000000a00 */
        /* <DEDUP_REMOVED lines=25> */
.L_x_167:
[--C-:B------:R-:W-:Y:S01]  /*7c20*/  SHF.R.U64 R16, R14, R18, R15.reuse ;  /* 0x000000120e107219 */ /* 0x100fe2000000120f */
[----:B------:R-:W0:Y:S01]  /*7c30*/  LDC R22, c[0x0][0x618] ;  /* 0x00018600ff167b82 */ /* 0x000e220000000800 */
[----:B------:R-:W-:Y:S01]  /*7c40*/  I2FP.F32.U32 R7, R8 ;  /* 0x0000000800077245 */ /* 0x000fe20000201000 */
[----:B------:R-:W-:Y:S01]  /*7c50*/  ULDC UR4, c[0x0][0x150] ;  /* 0x0000540000047ab9 */ /* 0x000fe20000000800 */
[----:B------:R-:W-:Y:S02]  /*7c60*/  SHF.R.U32.HI R6, RZ, R18, R15 ;  /* 0x00000012ff067219 */ /* 0x000fe4000001160f */
[----:B------:R-:W-:Y:S01]  /*7c70*/  IADD3 R9, P0, RZ, -R16, RZ ;  /* 0x80000010ff097210 */ /* 0x000fe20007f1e0ff */
[----:B------:R-:W-:Y:S01]  /*7c80*/  FMUL R13, R7, UR4 ;  /* 0x00000004070d7c20 */ /* 0x000fe20008400000 */
[----:B------:R-:W-:Y:S01]  /*7c90*/  ULDC UR4, c[0x0][0x154] ;  /* 0x0000550000047ab9 */ /* 0x000fe20000000800 */
[----:B------:R-:W1:Y:S02]  /*7ca0*/  LDC.64 R24, c[0x0][0x640] ;  /* 0x00019000ff187b82 */ /* 0x000e640000000a00 */
[----:B------:R-:W-:-:S02]  /*7cb0*/  IMAD.X R11, RZ, RZ, ~R6, P0 ;  /* 0x000000ffff0b7224 */ /* 0x000fc400000e0e06 */
[----:B------:R-:W2:Y:S01]  /*7cc0*/  F2I.U32.TRUNC.NTZ R13, R13 ;  /* 0x0000000d000d7305 */ /* 0x000ea2000020f000 */
[----:B------:R-:W-:-:S03]  /*7cd0*/  IMAD.WIDE.U32 R6, R9, R20, R2 ;  /* 0x0000001409067225 */ /* 0x000fc600078e0002 */
[----:B------:R-:W3:Y:S01]  /*7ce0*/  LDC R15, c[0x0][0x144] ;  /* 0x00005100ff0f7b82 */ /* 0x000ee20000000800 */
[----:B------:R-:W-:-:S04]  /*7cf0*/  IMAD R12, R11, R20, RZ ;  /* 0x000000140b0c7224 */ /* 0x000fc800078e02ff */
[----:B------:R-:W-:Y:S02]  /*7d00*/  IMAD R9, R9, R21, R12 ;  /* 0x0000001509097224 */ /* 0x000fe400078e020c */
[----:B------:R-:W-:Y:S01]  /*7d10*/  IMAD.MOV.U32 R12, RZ, RZ, -0x1 ;  /* 0xffffffffff0c7424 */ /* 0x000fe200078e00ff */
[----:B------:R-:W4:Y:S01]  /*7d20*/  LDC R18, c[0x0][0x608] ;  /* 0x00018200ff127b82 */ /* 0x000f220000000800 */
[----:B------:R-:W-:Y:S01]  /*7d30*/  IMAD.IADD R7, R7, 0x1, R9 ;  /* 0x0000000107077824 */ /* 0x000fe200078e0209 */
[----:B------:R-:W-:-:S04]  /*7d40*/  I2FP.F32.U32 R9, R10 ;  /* 0x0000000a00097245 */ /* 0x000fc80000201000 */
[-C--:B0-----:R-:W-:Y:S01]  /*7d50*/  SHF.R.U64 R14, R6, R22.reuse, R7 ;  /* 0x00000016060e7219 */ /* 0x081fe20000001207 */
[----:B--2---:R-:W-:Y:S01]  /*7d60*/  IMAD.MOV R6, RZ, RZ, -R13 ;  /* 0x000000ffff067224 */ /* 0x004fe200078e0a0d */
[----:B------:R-:W0:Y:S01]  /*7d70*/  LDC R11, c[0x0][0x658] ;  /* 0x00019600ff0b7b82 */ /* 0x000e220000000800 */
[----:B-1----:R-:W-:Y:S01]  /*7d80*/  ISETP.NE.U32.AND P0, PT, R24, RZ, PT ;  /* 0x000000ff1800720c */ /* 0x002fe20003f05070 */
[----:B------:R-:W-:Y:S01]  /*7d90*/  FMUL R9, R9, UR4 ;  /* 0x0000000409097c20 */ /* 0x000fe20008400000 */
[----:B------:R-:W-:Y:S02]  /*7da0*/  SHF.R.U32.HI R7, RZ, R22, R7 ;  /* 0x00000016ff077219 */ /* 0x000fe40000011607 */
[----:B------:R-:W-:-:S03]  /*7db0*/  ISETP.NE.AND.EX P0, PT, R25, RZ, PT, P0 ;  /* 0x000000ff1900720c */ /* 0x000fc60003f05300 */
[----:B------:R-:W1:Y:S01]  /*7dc0*/  LDC R21, c[0x0][0x148] ;  /* 0x00005200ff157b82 */ /* 0x000e620000000800 */
[----:B---3--:R-:W-:Y:S02]  /*7dd0*/  IMAD R22, R15, R6, R8 ;  /* 0x000000060f167224 */ /* 0x008fe400078e0208 */
[----:B------:R-:W-:-:S05]  /*7de0*/  IMAD.MOV.U32 R8, RZ, RZ, 0x1 ;  /* 0x00000001ff087424 */ /* 0x000fca00078e00ff */
[----:B------:R-:W2:Y:S01]  /*7df0*/  LDC R20, c[0x0][0x600] ;  /* 0x00018000ff147b82 */ /* 0x000ea20000000800 */
[-CC-:B----4-:R-:W-:Y:S02]  /*7e00*/  SHF.R.U64 R17, R14, R18.reuse, R7.reuse ;  /* 0x000000120e117219 */ /* 0x190fe40000001207 */
[----:B------:R-:W-:Y:S02]  /*7e10*/  SHF.R.U32.HI R6, RZ, R18, R7 ;  /* 0x00000012ff067219 */ /* 0x000fe40000011607 */
[----:B------:R3:W4:Y:S03]  /*7e20*/  F2I.U32.TRUNC.NTZ R18, R9 ;  /* 0x0000000900127305 */ /* 0x000726000020f000 */
[----:B------:R-:W1:Y:S01]  /*7e30*/  LDC R23, c[0x0][0x648] ;  /* 0x00019200ff177b82 */ /* 0x000e620000000800 */
[-C--:B0-----:R-:W-:Y:S02]  /*7e40*/  SHF.R.U64 R19, R17, R11.reuse, R6 ;  /* 0x0000000b11137219 */ /* 0x081fe40000001206 */
[----:B------:R-:W-:-:S02]  /*7e50*/  SHF.L.U32 R12, R12, R11, RZ ;  /* 0x0000000b0c0c7219 */ /* 0x000fc400000006ff */
[-C--:B------:R-:W-:Y:S01]  /*7e60*/  SHF.R.U32.HI R7, RZ, R11.reuse, R6 ;  /* 0x0000000bff077219 */ /* 0x080fe20000011606 */
[----:B------:R-:W-:Y:S01]  /*7e70*/  IMAD.MOV.U32 R6, RZ, RZ, R19 ;  /* 0x000000ffff067224 */ /* 0x000fe200078e0013 */
[----:B------:R-:W-:Y:S01]  /*7e80*/  SHF.L.U32 R27, R8, R11, RZ ;  /* 0x0000000b081b7219 */ /* 0x000fe200000006ff */
[----:B------:R-:W0:Y:S01]  /*7e90*/  LDC R26, c[0x0][0x638] ;  /* 0x00018e00ff1a7b82 */ /* 0x000e220000000800 */
[----:B------:R-:W-:-:S07]  /*7ea0*/  LOP3.LUT R28, RZ, R12, RZ, 0x33, !PT ;  /* 0x0000000cff1c7212 */ /* 0x000fce00078e33ff */
[----:B------:R-:W0:Y:S01]  /*7eb0*/  LDC R29, c[0x0][0x610] ;  /* 0x00018400ff1d7b82 */ /* 0x000e220000000800 */
[----:B---34-:R-:W-:Y:S05]  /*7ec0*/  @!P0 BRA `(.L_x_168) ;  /* 0x0000000000288947 */ /* 0x018fea0003800000 */
        /* <DEDUP_REMOVED lines=10> */
.L_x_168:
[----:B-1----:R-:W-:Y:S01]  /*7f70*/  SHF.R.U64 R7, R6, R23, R7 ;  /* 0x0000001706077219 */ /* 0x002fe20000001207 */
[----:B--2---:R-:W-:Y:S01]  /*7f80*/  VIADD R9, R20, 0xffffffff ;  /* 0xffffffff14097836 */ /* 0x004fe20000000000 */
[----:B------:R-:W-:Y:S01]  /*7f90*/  LOP3.LUT R6, R17, R28, RZ, 0xc0, !PT ;  /* 0x0000001c11067212 */ /* 0x000fe200078ec0ff */
[----:B------:R-:W-:Y:S02]  /*7fa0*/  IMAD.MOV R18, RZ, RZ, -R18 ;  /* 0x000000ffff127224 */ /* 0x000fe400078e0a12 */
[----:B------:R-:W-:Y:S02]  /*7fb0*/  IMAD.MOV R8, RZ, RZ, -R7 ;  /* 0x000000ffff087224 */ /* 0x000fe400078e0a07 */
[----:B------:R-:W-:Y:S01]  /*7fc0*/  IMAD R11, R27, R7, R6 ;  /* 0x000000071b0b7224 */ /* 0x000fe200078e0206 */
[----:B------:R-:W-:Y:S01]  /*7fd0*/  LOP3.LUT R7, R14, R9, RZ, 0xc0, !PT ;  /* 0x000000090e077212 */ /* 0x000fe200078ec0ff */
[----:B------:R-:W-:Y:S02]  /*7fe0*/  @P2 IMAD R22, R21, R18, R10 ;  /* 0x0000001215162224 */ /* 0x000fe400078e020a */
[----:B0-----:R-:W-:-:S02]  /*7ff0*/  IMAD R6, R8, R26, R19 ;  /* 0x0000001a08067224 */ /* 0x001fc400078e0213 */
[----:B------:R-:W-:Y:S02]  /*8000*/  IMAD R11, R11, R29, R22 ;  /* 0x0000001d0b0b7224 */ /* 0x000fe400078e0216 */
[----:B------:R-:W-:Y:S02]  /*8010*/  IMAD R6, R6, R20, R7 ;  /* 0x0000001406067224 */ /* 0x000fe400078e0207 */
[----:B------:R-:W-:-:S03]  /*8020*/  IMAD.MOV.U32 R8, RZ, RZ, 0x1 ;  /* 0x00000001ff087424 */ /* 0x000fc600078e00ff */
[----:B------:R-:W-:Y:S02]  /*8030*/  SEL R15, R6, R11, !P2 ;  /* 0x0000000b060f7207 */ /* 0x000fe40005000000 */
[----:B------:R-:W-:Y:S01]  /*8040*/  SEL R11, R11, R6, !P2 ;  /* 0x000000060b0b7207 */ /* 0x000fe20005000000 */
[----:B------:R-:W-:Y:S01]  /*8050*/  IMAD.MOV.U32 R6, RZ, RZ, R16 ;  /* 0x000000ffff067224 */ /* 0x000fe200078e0010 */
[----:B------:R-:W-:-:S07]  /*8060*/  PRMT R7, R8, 0x7610, R7 ;  /* 0x0000761008077816 */ /* 0x000fce0000000007 */
.L_x_166:
[----:B------:R-:W-:-:S08]  /*8070*/  NOP ;  /* 0x0000000000007918 */ /* 0x000fd00000000000 */
[----:B------:R-:W0:-:S00]  /*8080*/  USETMAXREG.DEALLOC.CTAPOOL 0x28 ;  /* 0x00000028000079c8 */ /* 0x000e0000080e0500 */
[----:B0-----:R-:W-:-:S13]  /*8090*/  ISETP.NE.AND P0, PT, R5, RZ, PT ;  /* 0x000000ff0500720c */ /* 0x001fda0003f05270 */
[----:B------:R-:W-:Y:S05]  /*80a0*/  @P0 EXIT ;  /* 0x000000000000094d */ /* 0x000fea0003800000 */
[----:B------:R-:W-:Y:S01]  /*80b0*/  LOP3.LUT P0, RZ, R7, 0xff, RZ, 0xc0, !PT ;  /* 0x000000ff07ff7812 */ /* 0x000fe2000780c0ff */
[----:B------:R-:W-:Y:S02]  /*80c0*/  IMAD.MOV.U32 R12, RZ, RZ, 0x1 ;  /* 0x00000001ff0c7424 */ /* 0x000fe400078e00ff */
[----:B------:R-:W-:-:S10]  /*80d0*/  IMAD.MOV.U32 R5, RZ, RZ, RZ ;  /* 0x000000ffff057224 */ /* 0x000fd400078e00ff */
[----:B------:R-:W-:Y:S05]  /*80e0*/  @!P0 BRA `(.L_x_169) ;  /* 0x0000000c002c8947 */ /* 0x000fea0003800000 */
[----:B------:R-:W0:Y:S01]  /*80f0*/  LDC R5, c[0x0][0x28c] ;  /* 0x0000a300ff057b82 */ /* 0x000e220000000800 */
[----:B------:R-:W-:Y:S01]  /*8100*/  ULDC UR5, c[0x0][0x600] ;  /* 0x0001800000057ab9 */ /* 0x000fe20000000800 */
[----:B------:R-:W-:Y:S01]  /*8110*/  ULDC UR4, c[0x0][0xc] ;  /* 0x0000030000047ab9 */ /* 0x000fe20000000800 */
[----:B------:R-:W-:Y:S01]  /*8120*/  UIADD3 UR16, UR5, -0x1, URZ ;  /* 0xffffffff05107890 */ /* 0x000fe2000fffe03f */
[C---:B------:R-:W-:Y:S01]  /*8130*/  LOP3.LUT P4, RZ, R0.reuse, 0x7f, RZ, 0xc0, !PT ;  /* 0x0000007f00ff7812 */ /* 0x040fe2000788c0ff */
[----:B------:R-:W-:Y:S01]  /*8140*/  ULDC UR6, c[0x0][0x658] ;  /* 0x0001960000067ab9 */ /* 0x000fe20000000800 */
[----:B------:R-:W-:Y:S01]  /*8150*/  ULDC UR5, c[0x0][0x10] ;  /* 0x0000040000057ab9 */ /* 0x000fe20000000800 */
[----:B------:R-:W-:Y:S01]  /*8160*/  UMOV UR7, 0xffffffff ;  /* 0xffffffff00077882 */ /* 0x000fe20000000000 */
[----:B------:R-:W-:Y:S01]  /*8170*/  UMOV UR8, 0x1 ;  /* 0x0000000100087882 */ /* 0x000fe20000000000 */
[----:B------:R-:W-:Y:S01]  /*8180*/  UIMAD.WIDE.U32 UR4, UR4, UR5, URZ ;  /* 0x00000005040472a5 */ /* 0x000fe2000f8e003f */
[----:B------:R-:W-:Y:S01]  /*8190*/  LOP3.LUT P0, RZ, R0, 0x1f, RZ, 0xc0, !PT ;  /* 0x0000001f00ff7812 */ /* 0x000fe2000780c0ff */
[----:B------:R-:W-:Y:S01]  /*81a0*/  USHF.L.U32 UR7, UR7, UR6, URZ ;  /* 0x0000000607077299 */ /* 0x000fe2000800063f */
[----:B------:R-:W-:Y:S01]  /*81b0*/  BSSY B0, `(.L_x_169) ;  /* 0x00000be000007945 */ /* 0x000fe20003800000 */
[----:B------:R-:W-:Y:S01]  /*81c0*/  USHF.L.U32 UR18, UR8, UR6, URZ ;  /* 0x0000000608127299 */ /* 0x000fe2000800063f */
[----:B------:R-:W-:Y:S01]  /*81d0*/  IMAD.MOV.U32 R14, RZ, RZ, 0x1 ;  /* 0x00000001ff0e7424 */ /* 0x000fe200078e00ff */
[----:B------:R-:W-:Y:S01]  /*81e0*/  LOP3.LUT R17, R4, 0x2, RZ, 0xfc, !PT ;  /* 0x0000000204117812 */ /* 0x000fe200078efcff */
[----:B------:R-:W-:Y:S01]  /*81f0*/  ULDC UR6, c[0x0][0x14] ;  /* 0x0000050000067ab9 */ /* 0x000fe20000000800 */
[----:B------:R-:W-:Y:S01]  /*8200*/  PLOP3.LUT P0, PT, P0, P4, PT, 0x8a, 0x0 ;  /* 0x000000000000781c */ /* 0x000fe20000709172 */
[----:B------:R-:W-:Y:S01]  /*8210*/  UIMAD.WIDE.U32 UR20, UR4, UR6, URZ ;  /* 0x00000006041472a5 */ /* 0x000fe2000f8e003f */
[----:B------:R-:W-:Y:S01]  /*8220*/  IMAD.MOV.U32 R12, RZ, RZ, 0x1 ;  /* 0x00000001ff0c7424 */ /* 0x000fe200078e00ff */
[----:B------:R-:W-:-:S02]  /*8230*/  UIMAD UR13, UR5, UR6, URZ ;  /* 0x00000006050d72a4 */ /* 0x000fc4000f8e023f */
[----:B------:R-:W-:Y:S01]  /*8240*/  ULOP3.LUT UR17, URZ, UR7, URZ, 0x33, !UPT ;  /* 0x000000073f117292 */ /* 0x000fe2000f8e333f */
[----:B0-----:R-:W-:Y:S01]  /*8250*/  VIADD R5, R5, 0x1f ;  /* 0x0000001f05057836 */ /* 0x001fe20000000000 */
[----:B------:R-:W-:Y:S01]  /*8260*/  UIADD3 UR13, UR21, UR13, URZ ;  /* 0x0000000d150d7290 */ /* 0x000fe2000fffe03f */
[----:B------:R-:W-:-:S03]  /*8270*/  ULDC.64 UR22, c[0x0][0x198] ;  /* 0x0000660000167ab9 */ /* 0x000fc60000000a00 */
[----:B------:R-:W-:-:S04]  /*8280*/  SHF.R.S32.HI R8, RZ, 0x1f, R5 ;  /* 0x0000001fff087819 */ /* 0x000fc80000011405 */
[----:B------:R-:W-:Y:S01]  /*8290*/  LEA.HI R8, R8, R5, RZ, 0x5 ;  /* 0x0000000508087211 */ /* 0x000fe200078f28ff */
[----:B------:R-:W-:-:S03]  /*82a0*/  IMAD.MOV.U32 R5, RZ, RZ, RZ ;  /* 0x000000ffff057224 */ /* 0x000fc600078e00ff */
[----:B------:R-:W-:-:S05]  /*82b0*/  SHF.R.S32.HI R16, RZ, 0x5, R8 ;  /* 0x00000005ff107819 */ /* 0x000fca0000011408 */
[----:B------:R-:W-:-:S07]  /*82c0*/  VIADD R13, R16, 0x1 ;  /* 0x00000001100d7836 */ /* 0x000fce0000000000 */
.L_x_181:
[----:B------:R-:W-:-:S03]  /*82d0*/  UMOV UR4, 0xffffffff ;  /* 0xffffffff00047882 */ /* 0x000fc60000000000 */
[----:B------:R-:W-:Y:S05]  /*82e0*/  BRA.DIV UR4, `(.L_x_170) ;  /* 0x0000000e049c7947 */ /* 0x000fea000b800000 */
[----:B------:R-:W-:-:S13]  /*82f0*/  ELECT P1, URZ, PT ;  /* 0x00000000003f782f */ /* 0x000fda0003820000 */
.L_x_192:
[----:B------:R-:W0:Y:S01]  /*8300*/  LDC R0, c[0x0][0x28c] ;  /* 0x0000a300ff007b82 */ /* 0x000e220000000800 */
[----:B------:R-:W-:Y:S01]  /*8310*/  BSSY B1, `(.L_x_171) ;  /* 0x0000035000017945 */ /* 0x000fe20003800000 */
[----:B0-----:R-:W-:-:S13]  /*8320*/  ISETP.LT.OR P1, PT, R0, 0x1, !P1 ;  /* 0x000000010000780c */ /* 0x001fda0004f21670 */
[----:B------:R-:W-:Y:S05]  /*8330*/  @P1 BRA `(.L_x_172) ;  /* 0x0000000000c81947 */ /* 0x000fea0003800000 */
[----:B------:R-:W-:Y:S02]  /*8340*/  IMAD.SHL.U32 R15, R15, 0x80, RZ ;  /* 0x000000800f0f7824 */ /* 0x000fe400078e00ff */
[----:B------:R-:W-:Y:S02]  /*8350*/  IMAD.SHL.U32 R11, R11, 0x80, RZ ;  /* 0x000000800b0b7824 */ /* 0x000fe400078e00ff */
[----:B------:R-:W-:Y:S02]  /*8360*/  IMAD.MOV.U32 R20, RZ, RZ, RZ ;  /* 0x000000ffff147224 */ /* 0x000fe400078e00ff */
[----:B------:R-:W-:Y:S02]  /*8370*/  IMAD.MOV.U32 R0, RZ, RZ, R13 ;  /* 0x000000ffff007224 */ /* 0x000fe400078e000d */
[----:B------:R-:W-:Y:S02]  /*8380*/  IMAD.MOV.U32 R7, RZ, RZ, R12 ;  /* 0x000000ffff077224 */ /* 0x000fe400078e000c */
[----:B------:R-:W-:-:S07]  /*8390*/  IMAD.MOV.U32 R8, RZ, RZ, R5 ;  /* 0x000000ffff087224 */ /* 0x000fce00078e0005 */
.L_x_176:
[----:B------:R-:W0:Y:S01]  /*83a0*/  S2R R10, SR_CgaCtaId ;  /* 0x00000000000a7919 */ /* 0x000e220000008800 */
[----:B------:R-:W-:-:S04]  /*83b0*/  MOV R9, 0x400 ;  /* 0x0000040000097802 */ /* 0x000fc80000000f00 */
[----:B0-----:R-:W-:Y:S02]  /*83c0*/  LEA R19, R10, R9, 0x18 ;  /* 0x000000090a137211 */ /* 0x001fe400078ec0ff */
[----:B------:R-:W-:Y:S01]  /*83d0*/  SHF.L.U32 R9, R7, 0x1f, RZ ;  /* 0x0000001f07097819 */ /* 0x000fe200000006ff */
[----:B------:R-:W0:Y:S02]  /*83e0*/  @!P4 LDC R10, c[0x0][0x500] ;  /* 0x00014000ff0acb82 */ /* 0x000e240000000800 */
[----:B------:R-:W-:-:S04]  /*83f0*/  IMAD R18, R8, 0x8, R19 ;  /* 0x0000000808127824 */ /* 0x000fc800078e0213 */
[----:B------:R-:W1:Y:S02]  /*8400*/  SYNCS.PHASECHK.TRANS64.TRYWAIT P1, [R18+URZ+0x20], R9 ;  /* 0x00002009120075a7 */ /* 0x000e64000802017f */
[----:B-1----:R-:W-:Y:S05]  /*8410*/  @!P1 BRA `(.L_x_173) ;  /* 0x0000000c00709947 */ /* 0x002fea0003800000 */
.L_x_193:
[----:B-1----:R-:W-:Y:S01]  /*8420*/  PRMT R9, R17, 0x9910, RZ ;  /* 0x0000991011097816 */ /* 0x002fe200000000ff */
[----:B0-----:R0:W-:Y:S03]  /*8430*/  @!P4 SYNCS.ARRIVE.TRANS64 RZ, [R18+URZ], R10 ;  /* 0x0000000a12ffc9a7 */ /* 0x0011e6000800003f */
[----:B------:R-:W-:-:S13]  /*8440*/  ISETP.NE.AND P1, PT, R9, 0x2, PT ;  /* 0x000000020900780c */ /* 0x000fda0003f25270 */
[----:B0-----:R-:W-:Y:S05]  /*8450*/  @P1 BRA `(.L_x_174) ;  /* 0x0000000000041947 */ /* 0x001fea0003800000 */
[----:B------:R-:W-:Y:S01]  /*8460*/  BPT.TRAP 0x1 ;  /* 0x000000040000795c */ /* 0x000fe20000300000 */
.L_x_174:
[----:B------:R-:W-:Y:S05]  /*8470*/  @P0 BRA `(.L_x_175) ;  /* 0x0000000000040947 */ /* 0x000fea0003800000 */
[----:B------:R-:W-:Y:S01]  /*8480*/  BPT.TRAP 0x1 ;  /* 0x000000040000795c */ /* 0x000fe20000300000 */
.L_x_175:
[----:B------:R-:W-:Y:S01]  /*8490*/  IMAD R19, R8, 0x1000, R19 ;  /* 0x0000100008137824 */ /* 0x000fe200078e0213 */
[----:B------:R-:W-:Y:S01]  /*84a0*/  R2UR UR9, R18 ;  /* 0x00000000120972ca */ /* 0x000fe200000e0000 */
[----:B------:R-:W-:Y:S01]  /*84b0*/  VIADD R0, R0, 0xffffffff ;  /* 0xffffffff00007836 */ /* 0x000fe20000000000 */
[----:B------:R-:W-:Y:S01]  /*84c0*/  UIADD3 UR4, UP0, UR22, 0xf0, URZ ;  /* 0x000000f016047890 */ /* 0x000fe2000ff1e03f */
[----:B------:R-:W-:Y:S01]  /*84d0*/  R2UR UR11, R11 ;  /* 0x000000000b0b72ca */ /* 0x000fe200000e0000 */
[----:B------:R-:W-:Y:S01]  /*84e0*/  UIADD3 UR24, UP1, UR22, 0x1f0, URZ ;  /* 0x000001f016187890 */ /* 0x000fe2000ff3e03f */
[----:B------:R-:W-:Y:S01]  /*84f0*/  R2UR UR8, R19 ;  /* 0x00000000130872ca */ /* 0x000fe200000e0000 */
[----:B------:R-:W-:Y:S01]  /*8500*/  UIADD3.X UR5, URZ, UR23, URZ, UP0, !UPT ;  /* 0x000000173f057290 */ /* 0x000fe200087fe43f */
[----:B------:R-:W-:Y:S01]  /*8510*/  R2UR UR10, R20 ;  /* 0x00000000140a72ca */ /* 0x000fe200000e0000 */
[----:B------:R-:W-:Y:S01]  /*8520*/  VIADD R8, R8, 0x1 ;  /* 0x0000000108087836 */ /* 0x000fe20000000000 */
[----:B------:R-:W-:Y:S01]  /*8530*/  R2UR UR12, R6 ;  /* 0x00000000060c72ca */ /* 0x000fe200000e0000 */
[----:B------:R-:W-:Y:S01]  /*8540*/  UIADD3.X UR25, URZ, UR23, URZ, UP1, !UPT ;  /* 0x000000173f197290 */ /* 0x000fe20008ffe43f */
[----:B------:R-:W-:Y:S01]  /*8550*/  R2UR UR19, R15 ;  /* 0x000000000f1372ca */ /* 0x000fe200000e0000 */
[----:B------:R-:W-:Y:S01]  /*8560*/  UMOV UR6, 0x0 ;  /* 0x0000000000067882 */ /* 0x000fe20000000000 */
[----:B------:R-:W-:Y:S01]  /*8570*/  ISETP.GT.AND P3, PT, R0, 0x1, PT ;  /* 0x000000010000780c */ /* 0x000fe20003f64270 */
[----:B------:R-:W-:Y:S01]  /*8580*/  UMOV UR7, 0x10000000 ;  /* 0x1000000000077882 */ /* 0x000fe20000000000 */
[----:B------:R-:W-:Y:S01]  /*8590*/  ISETP.NE.AND P1, PT, R8, 0x4, PT ;  /* 0x000000040800780c */ /* 0x000fe20003f25270 */
[----:B------:R-:W-:-:S02]  /*85a0*/  VIADD R20, R20, 0x20 ;  /* 0x0000002014147836 */ /* 0x000fc40000000000 */
[----:B------:R-:W-:Y:S01]  /*85b0*/  UIADD3 UR14, UR8, 0x100, URZ ;  /* 0x00000100080e7890 */ /* 0x000fe2000fffe03f */
[----:B------:R-:W-:Y:S01]  /*85c0*/  SEL R10, RZ, 0x1, P1 ;  /* 0x00000001ff0a7807 */ /* 0x000fe20000800000 */
[----:B------:R-:W-:Y:S01]  /*85d0*/  UIADD3 UR15, UR8, 0x4100, URZ ;  /* 0x00004100080f7890 */ /* 0x000fe2000fffe03f */
[----:B------:R-:W-:Y:S02]  /*85e0*/  SEL R8, R8, RZ, P1 ;  /* 0x000000ff08087207 */ /* 0x000fe40000800000 */
[----:B------:R-:W-:Y:S02]  /*85f0*/  LOP3.LUT R7, R7, R10, RZ, 0x3c, !PT ;  /* 0x0000000a07077212 */ /* 0x000fe400078e3cff */
[----:B------:R-:W-:Y:S02]  /*8600*/  UMOV UR8, UR14 ;  /* 0x0000000e00087c82 */ /* 0x000fe40008000000 */
[----:B------:R0:W-:Y:S02]  /*8610*/  UTMALDG.3D [UR8], [UR4], desc[UR6] ;  /* 0x00000608040075b4 */ /* 0x0001e40008011000 */
[----:B0-----:R-:W-:Y:S01]  /*8620*/  UMOV UR8, UR15 ;  /* 0x0000000f00087c82 */ /* 0x001fe20008000000 */
[----:B------:R-:W-:-:S02]  /*8630*/  UMOV UR11, UR19 ;  /* 0x00000013000b7c82 */ /* 0x000fc40008000000 */
[----:B------:R0:W-:Y:S02]  /*8640*/  UTMALDG.3D [UR8], [UR24], desc[UR6] ;  /* 0x00000608180075b4 */ /* 0x0001e40008011000 */
[----:B0-----:R-:W-:Y:S05]  /*8650*/  @P3 BRA `(.L_x_176) ;  /* 0xfffffffc00503947 */ /* 0x001fea000383ffff */
.L_x_172:
[----:B------:R-:W-:Y:S05]  /*8660*/  BSYNC B1 ;  /* 0x0000000000017941 */ /* 0x000fea0003800000 */
.L_x_171:
[----:B------:R-:W-:Y:S01]  /*8670*/  LOP3.LUT P3, RZ, R14, 0xff, RZ, 0xc0, !PT ;  /* 0x000000ff0eff7812 */ /* 0x000fe2000786c0ff */
[----:B------:R-:W-:Y:S01]  /*8680*/  IMAD.IADD R5, R16, 0x1, R5 ;  /* 0x0000000110057824 */ /* 0x000fe200078e0205 */
[----:B------:R-:W-:Y:S01]  /*8690*/  IADD3 R2, P5, R2, UR20, RZ ;  /* 0x0000001402027c10 */ /* 0x000fe2000ffbe0ff */
[----:B------:R-:W-:Y:S01]  /*86a0*/  ULDC.64 UR4, c[0x0][0x650] ;  /* 0x0001940000047ab9 */ /* 0x000fe20000000a00 */
[----:B------:R-:W-:Y:S01]  /*86b0*/  BSSY B1, `(.L_x_177) ;  /* 0x000006b000017945 */ /* 0x000fe20003800000 */
[----:B------:R-:W-:Y:S01]  /*86c0*/  IMAD.MOV.U32 R11, RZ, RZ, -0x1 ;  /* 0xffffffffff0b7424 */ /* 0x000fe200078e00ff */
[----:B------:R-:W-:Y:S01]  /*86d0*/  ISETP.GT.U32.AND P1, PT, R5, 0x3, PT ;  /* 0x000000030500780c */ /* 0x000fe20003f24070 */
[----:B------:R-:W-:Y:S01]  /*86e0*/  IMAD.MOV.U32 R15, RZ, RZ, -0x1 ;  /* 0xffffffffff0f7424 */ /* 0x000fe200078e00ff */
[----:B------:R-:W-:Y:S02]  /*86f0*/  SHF.R.U32.HI R0, RZ, 0x2, R5 ;  /* 0x00000002ff007819 */ /* 0x000fe40000011605 */
[----:B------:R-:W-:-:S02]  /*8700*/  ISETP.LT.U32.AND P1, PT, R16, 0x4, P1 ;  /* 0x000000041000780c */ /* 0x000fc40000f21070 */
[----:B------:R-:W-:Y:S01]  /*8710*/  IADD3.X R3, R3, UR13, RZ, P5, !PT ;  /* 0x0000000d03037c10 */ /* 0x000fe2000affe4ff */
[----:B------:R-:W0:Y:S01]  /*8720*/  @P3 S2R R7, SR_CgaCtaId ;  /* 0x0000000000073919 */ /* 0x000e220000008800 */
[----:B------:R-:W-:Y:S02]  /*8730*/  @P3 MOV R6, 0x400 ;  /* 0x0000040000063802 */ /* 0x000fe40000000f00 */
[----:B------:R-:W-:Y:S02]  /*8740*/  ISETP.GE.U32.AND P5, PT, R2, UR4, PT ;  /* 0x0000000402007c0c */ /* 0x000fe4000bfa6070 */
[----:B------:R-:W-:Y:S02]  /*8750*/  LOP3.LUT R0, R0, 0x1, RZ, 0xc0, !PT ;  /* 0x0000000100007812 */ /* 0x000fe400078ec0ff */
[----:B------:R-:W-:Y:S02]  /*8760*/  LOP3.LUT R5, R5, 0x3, RZ, 0xc0, !PT ;  /* 0x0000000305057812 */ /* 0x000fe400078ec0ff */
[----:B------:R-:W-:-:S02]  /*8770*/  PRMT R14, RZ, 0x7610, R14 ;  /* 0x00007610ff0e7816 */ /* 0x000fc4000000000e */
[----:B0-----:R-:W-:Y:S02]  /*8780*/  @P3 LEA R6, R7, R6, 0x18 ;  /* 0x0000000607063211 */ /* 0x001fe400078ec0ff */
[----:B------:R-:W-:Y:S02]  /*8790*/  SEL R7, RZ, 0x1, !P1 ;  /* 0x00000001ff077807 */ /* 0x000fe40004800000 */
[----:B------:R-:W-:Y:S01]  /*87a0*/  ISETP.GE.U32.AND.EX P1, PT, R3, UR5, PT, P5 ;  /* 0x0000000503007c0c */ /* 0x000fe2000bf26150 */
[----:B------:R0:W-:Y:S01]  /*87b0*/  @P3 SYNCS.ARRIVE.TRANS64.A1T0 RZ, [R6+URZ+0x58], RZ ;  /* 0x000058ff06ff39a7 */ /* 0x0001e2000810003f */
[----:B------:R-:W-:-:S04]  /*87c0*/  ISETP.NE.U32.AND P3, PT, R0, 0x1, PT ;  /* 0x000000010000780c */ /* 0x000fc80003f65070 */
[----:B------:R-:W-:Y:S01]  /*87d0*/  ISETP.GT.U32.AND P3, PT, R16, 0x3, !P3 ;  /* 0x000000031000780c */ /* 0x000fe20005f64070 */
[----:B0-----:R-:W-:-:S03]  /*87e0*/  IMAD.MOV.U32 R6, RZ, RZ, -0x1 ;  /* 0xffffffffff067424 */ /* 0x001fc600078e00ff */
[----:B------:R-:W-:-:S04]  /*87f0*/  SEL R0, RZ, 0x1, !P3 ;  /* 0x00000001ff007807 */ /* 0x000fc80005800000 */
[----:B------:R-:W-:Y:S02]  /*8800*/  LOP3.LUT R12, R0, R12, R7, 0x96, !PT ;  /* 0x0000000c000c7212 */ /* 0x000fe400078e9607 */
[----:B------:R-:W-:Y:S01]  /*8810*/  PRMT R0, RZ, 0x7610, R0 ;  /* 0x00007610ff007816 */ /* 0x000fe20000000000 */
[----:B------:R-:W-:Y:S06]  /*8820*/  @P1 BRA `(.L_x_178) ;  /* 0x00000004004c1947 */ /* 0x000fec0003800000 */
[----:B------:R-:W-:Y:S01]  /*8830*/  ULDC.64 UR4, c[0x0][0x628] ;  /* 0x00018a0000047ab9 */ /* 0x000fe20000000a00 */
[----:B------:R-:W0:Y:S01]  /*8840*/  S2R R15, SR_CTAID.X ;  /* 0x00000000000f7919 */ /* 0x000e220000002500 */
[----:B------:R-:W-:Y:S01]  /*8850*/  ISETP.NE.U32.AND P1, PT, RZ, UR4, PT ;  /* 0x00000004ff007c0c */ /* 0x000fe2000bf25070 */
[----:B------:R-:W-:Y:S01]  /*8860*/  ULDC UR7, c[0x0][0x630] ;  /* 0x00018c0000077ab9 */ /* 0x000fe20000000800 */
[----:B------:R-:W-:Y:S01]  /*8870*/  IMAD.MOV.U32 R6, RZ, RZ, R2 ;  /* 0x000000ffff067224 */ /* 0x000fe200078e0002 */
[----:B------:R-:W1:Y:S01]  /*8880*/  S2R R0, SR_CTAID.Y ;  /* 0x0000000000007919 */ /* 0x000e620000002600 */
[----:B------:R-:W-:Y:S01]  /*8890*/  ISETP.NE.AND.EX P1, PT, RZ, UR5, PT, P1 ;  /* 0x00000005ff007c0c */ /* 0x000fe2000bf25310 */
[----:B------:R-:W-:-:S12]  /*88a0*/  IMAD.MOV.U32 R7, RZ, RZ, R3 ;  /* 0x000000ffff077224 */ /* 0x000fd800078e0003 */
[----:B------:R-:W-:Y:S05]  /*88b0*/  @!P1 BRA `(.L_x_179) ;  /* 0x0000000000289947 */ /* 0x000fea0003800000 */
[----:B------:R-:W-:Y:S02]  /*88c0*/  ULDC UR6, c[0x0][0x634] ;  /* 0x00018d0000067ab9 */ /* 0x000fe40000000800 */
[----:B------:R-:W-:-:S05]  /*88d0*/  IADD3 R11, P1, R2, UR6, RZ ;  /* 0x00000006020b7c10 */ /* 0x000fca000ff3e0ff */
[----:B------:R-:W-:-:S04]  /*88e0*/  IMAD.X R19, RZ, RZ, R3, P1 ;  /* 0x000000ffff137224 */ /* 0x000fc800008e0603 */
[----:B------:R-:W-:-:S04]  /*88f0*/  IMAD.WIDE.U32 R8, R19, UR4, RZ ;  /* 0x0000000413087c25 */ /* 0x000fc8000f8e00ff */
[----:B------:R-:W-:-:S04]  /*8900*/  IMAD.WIDE.U32 R8, P1, R11, UR5, R8 ;  /* 0x000000050b087c25 */ /* 0x000fc8000f820008 */
[----:B------:R-:W-:-:S04]  /*8910*/  IMAD.WIDE.U32 R10, R11, UR4, RZ ;  /* 0x000000040b0a7c25 */ /* 0x000fc8000f8e00ff */
[----:B------:R-:W-:Y:S01]  /*8920*/  IMAD.X R7, RZ, RZ, RZ, P1 ;  /* 0x000000ffff077224 */ /* 0x000fe200008e06ff */
[----:B------:R-:W-:Y:S01]  /*8930*/  IADD3 RZ, P1, R11, R8, RZ ;  /* 0x000000080bff7210 */ /* 0x000fe20007f3e0ff */
[----:B------:R-:W-:-:S04]  /*8940*/  IMAD.MOV.U32 R6, RZ, RZ, R9 ;  /* 0x000000ffff067224 */ /* 0x000fc800078e0009 */
[----:B------:R-:W-:-:S08]  /*8950*/  IMAD.WIDE.U32.X R6, R19, UR5, R6, P1 ;  /* 0x0000000513067c25 */ /* 0x000fd000088e0406 */
.L_x_179:
[--C-:B------:R-:W-:Y:S01]  /*8960*/  SHF.R.U64 R10, R6, UR7, R7.reuse ;  /* 0x00000007060a7c19 */ /* 0x100fe20008001207 */
[----:B------:R-:W-:Y:S01]  /*8970*/  ULDC.64 UR4, c[0x0][0x620] ;  /* 0x0001880000047ab9 */ /* 0x000fe20000000a00 */
[----:B------:R-:W-:Y:S01]  /*8980*/  SHF.R.U32.HI R6, RZ, UR7, R7 ;  /* 0x00000007ff067c19 */ /* 0x000fe20008011607 */
[----:B------:R-:W2:Y:S01]  /*8990*/  LDC R22, c[0x0][0x144] ;  /* 0x00005100ff167b82 */ /* 0x000ea20000000800 */
[----:B------:R-:W-:Y:S01]  /*89a0*/  IADD3 R9, P1, RZ, -R10, RZ ;  /* 0x8000000aff097210 */ /* 0x000fe20007f3e0ff */
[----:B------:R-:W-:Y:S01]  /*89b0*/  ULDC.64 UR8, c[0x0][0x640] ;  /* 0x0001900000087ab9 */ /* 0x000fe20000000a00 */
[----:B0-----:R-:W-:Y:S01]  /*89c0*/  I2FP.F32.U32 R11, R15 ;  /* 0x0000000f000b7245 */ /* 0x001fe20000201000 */
[----:B------:R-:W-:Y:S02]  /*89d0*/  ULDC UR6, c[0x0][0x608] ;  /* 0x0001820000067ab9 */ /* 0x000fe40000000800 */
[----:B------:R-:W-:Y:S01]  /*89e0*/  IMAD.X R6, RZ, RZ, ~R6, P1 ;  /* 0x000000ffff067224 */ /* 0x000fe200008e0e06 */
[----:B------:R-:W-:Y:S01]  /*89f0*/  ISETP.NE.U32.AND P1, PT, RZ, UR8, PT ;  /* 0x00000008ff007c0c */ /* 0x000fe2000bf25070 */
[----:B------:R-:W0:Y:S02]  /*8a00*/  LDC R19, c[0x0][0x148] ;  /* 0x00005200ff137b82 */ /* 0x000e240000000800 */
[----:B------:R-:W-:Y:S01]  /*8a10*/  IMAD R8, R6, UR4, RZ ;  /* 0x0000000406087c24 */ /* 0x000fe2000f8e02ff */
[----:B------:R-:W-:Y:S01]  /*8a20*/  ISETP.NE.AND.EX P1, PT, RZ, UR9, PT, P1 ;  /* 0x00000009ff007c0c */ /* 0x000fe2000bf25310 */
[----:B------:R-:W-:Y:S01]  /*8a30*/  IMAD.WIDE.U32 R6, R9, UR4, R2 ;  /* 0x0000000409067c25 */ /* 0x000fe2000f8e0002 */
[----:B------:R-:W-:-:S03]  /*8a40*/  ULDC UR4, c[0x0][0x150] ;  /* 0x0000540000047ab9 */ /* 0x000fc60000000800 */
[----:B------:R-:W-:Y:S02]  /*8a50*/  IMAD R9, R9, UR5, R8 ;  /* 0x0000000509097c24 */ /* 0x000fe4000f8e0208 */
[----:B------:R-:W-:Y:S01]  /*8a60*/  FMUL R8, R11, UR4 ;  /* 0x000000040b087c20 */ /* 0x000fe20008400000 */
[----:B------:R-:W-:Y:S01]  /*8a70*/  ULDC UR4, c[0x0][0x618] ;  /* 0x0001860000047ab9 */ /* 0x000fe20000000800 */
[----:B------:R-:W-:Y:S01]  /*8a80*/  ULDC UR5, c[0x0][0x154] ;  /* 0x0000550000057ab9 */ /* 0x000fe20000000800 */
[----:B------:R-:W-:-:S03]  /*8a90*/  IMAD.IADD R7, R7, 0x1, R9 ;  /* 0x0000000107077824 */ /* 0x000fc600078e0209 */
[----:B------:R-:W3:Y:S02]  /*8aa0*/  F2I.U32.TRUNC.NTZ R8, R8 ;  /* 0x0000000800087305 */ /* 0x000ee4000020f000 */
[----:B------:R-:W-:Y:S02]  /*8ab0*/  SHF.R.U64 R11, R6, UR4, R7 ;  /* 0x00000004060b7c19 */ /* 0x000fe40008001207 */
[----:B-1----:R-:W-:-:S05]  /*8ac0*/  I2FP.F32.U32 R6, R0 ;  /* 0x0000000000067245 */ /* 0x002fca0000201000 */
[----:B------:R-:W-:Y:S01]  /*8ad0*/  FMUL R21, R6, UR5 ;  /* 0x0000000506157c20 */ /* 0x000fe20008400000 */
[----:B------:R-:W-:Y:S01]  /*8ae0*/  SHF.R.U32.HI R6, RZ, UR4, R7 ;  /* 0x00000004ff067c19 */ /* 0x000fe20008011607 */
[----:B------:R-:W-:-:S03]  /*8af0*/  ULDC UR4, c[0x0][0x658] ;  /* 0x0001960000047ab9 */ /* 0x000fc60000000800 */
[--C-:B------:R-:W-:Y:S01]  /*8b00*/  SHF.R.U64 R20, R11, UR6, R6.reuse ;  /* 0x000000060b147c19 */ /* 0x100fe20008001206 */
[----:B------:R-:W1:Y:S01]  /*8b10*/  F2I.U32.TRUNC.NTZ R21, R21 ;  /* 0x0000001500157305 */ /* 0x000e62000020f000 */
[----:B------:R-:W-:Y:S01]  /*8b20*/  SHF.R.U32.HI R7, RZ, UR6, R6 ;  /* 0x00000006ff077c19 */ /* 0x000fe20008011606 */
[----:B---3--:R-:W-:-:S03]  /*8b30*/  IMAD.MOV R8, RZ, RZ, -R8 ;  /* 0x000000ffff087224 */ /* 0x008fc600078e0a08 */
[----:B------:R-:W-:Y:S01]  /*8b40*/  SHF.R.U64 R18, R20, UR4, R7 ;  /* 0x0000000414127c19 */ /* 0x000fe20008001207 */
[----:B--2---:R-:W-:Y:S01]  /*8b50*/  IMAD R15, R22, R8, R15 ;  /* 0x00000008160f7224 */ /* 0x004fe200078e020f */
[----:B------:R-:W-:-:S03]  /*8b60*/  SHF.R.U32.HI R23, RZ, UR4, R7 ;  /* 0x00000004ff177c19 */ /* 0x000fc60008011607 */
[----:B------:R-:W-:Y:S02]  /*8b70*/  IMAD.MOV.U32 R6, RZ, RZ, R18 ;  /* 0x000000ffff067224 */ /* 0x000fe400078e0012 */
[----:B------:R-:W-:Y:S01]  /*8b80*/  IMAD.MOV.U32 R7, RZ, RZ, R23 ;  /* 0x000000ffff077224 */ /* 0x000fe200078e0017 */
[----:B-1----:R-:W-:Y:S06]  /*8b90*/  @!P1 BRA `(.L_x_180) ;  /* 0x0000000000289947 */ /* 0x002fec0003800000 */
[----:B------:R-:W-:Y:S02]  /*8ba0*/  ULDC UR4, c[0x0][0x64c] ;  /* 0x0001930000047ab9 */ /* 0x000fe40000000800 */
[----:B------:R-:W-:-:S05]  /*8bb0*/  IADD3 R7, P1, R18, UR4, RZ ;  /* 0x0000000412077c10 */ /* 0x000fca000ff3e0ff */
[----:B------:R-:W-:-:S04]  /*8bc0*/  IMAD.X R23, RZ, RZ, R23, P1 ;  /* 0x000000ffff177224 */ /* 0x000fc800008e0617 */
[----:B------:R-:W-:-:S04]  /*8bd0*/  IMAD.WIDE.U32 R8, R23, UR8, RZ ;  /* 0x0000000817087c25 */ /* 0x000fc8000f8e00ff */
[----:B------:R-:W-:-:S04]  /*8be0*/  IMAD.WIDE.U32 R8, P1, R7, UR9, R8 ;  /* 0x0000000907087c25 */ /* 0x000fc8000f820008 */
[----:B------:R-:W-:-:S04]  /*8bf0*/  IMAD.WIDE.U32 R6, R7, UR8, RZ ;  /* 0x0000000807067c25 */ /* 0x000fc8000f8e00ff */
[----:B------:R-:W-:Y:S01]  /*8c00*/  IMAD.MOV.U32 R6, RZ, RZ, R9 ;  /* 0x000000ffff067224 */ /* 0x000fe200078e0009 */
[----:B------:R-:W-:Y:S01]  /*8c10*/  IADD3 RZ, P3, R7, R8, RZ ;  /* 0x0000000807ff7210 */ /* 0x000fe20007f7e0ff */
[----:B------:R-:W-:-:S04]  /*8c20*/  IMAD.X R7, RZ, RZ, RZ, P1 ;  /* 0x000000ffff077224 */ /* 0x000fc800008e06ff */
[----:B------:R-:W-:-:S08]  /*8c30*/  IMAD.WIDE.U32.X R6, R23, UR9, R6, P3 ;  /* 0x0000000917067c25 */ /* 0x000fd000098e0406 */
.L_x_180:
[----:B------:R-:W-:Y:S01]  /*8c40*/  ULDC UR4, c[0x0][0x648] ;  /* 0x0001920000047ab9 */ /* 0x000fe20000000800 */
[----:B------:R-:W-:Y:S01]  /*8c50*/  LOP3.LUT R20, R20, UR17, RZ, 0xc0, !PT ;  /* 0x0000001114147c12 */ /* 0x000fe2000f8ec0ff */
[----:B------:R-:W-:Y:S01]  /*8c60*/  IMAD.MOV R21, RZ, RZ, -R21 ;  /* 0x000000ffff157224 */ /* 0x000fe200078e0a15 */
[----:B------:R-:W-:Y:S01]  /*8c70*/  SHF.R.U64 R7, R6, UR4, R7 ;  /* 0x0000000406077c19 */ /* 0x000fe20008001207 */
[----:B------:R-:W-:Y:S01]  /*8c80*/  ULDC UR4, c[0x0][0x638] ;  /* 0x00018e0000047ab9 */ /* 0x000fe20000000800 */
[----:B------:R-:W-:Y:S01]  /*8c90*/  ULDC UR5, c[0x0][0x610] ;  /* 0x0001840000057ab9 */ /* 0x000fe20000000800 */
[----:B0-----:R-:W-:Y:S02]  /*8ca0*/  @P2 IMAD R15, R19, R21, R0 ;  /* 0x00000015130f2224 */ /* 0x001fe400078e0200 */
[----:B------:R-:W-:Y:S02]  /*8cb0*/  IMAD.MOV R9, RZ, RZ, -R7 ;  /* 0x000000ffff097224 */ /* 0x000fe400078e0a07 */
[----:B------:R-:W-:Y:S01]  /*8cc0*/  IMAD R20, R7, UR18, R20 ;  /* 0x0000001207147c24 */ /* 0x000fe2000f8e0214 */
[----:B------:R-:W-:Y:S01]  /*8cd0*/  LOP3.LUT R7, R11, UR16, RZ, 0xc0, !PT ;  /* 0x000000100b077c12 */ /* 0x000fe2000f8ec0ff */
[----:B------:R-:W-:Y:S01]  /*8ce0*/  IMAD R18, R9, UR4, R18 ;  /* 0x0000000409127c24 */ /* 0x000fe2000f8e0212 */
[----:B------:R-:W-:Y:S01]  /*8cf0*/  ULDC UR4, c[0x0][0x600] ;  /* 0x0001800000047ab9 */ /* 0x000fe20000000800 */
[----:B------:R-:W-:-:S02]  /*8d00*/  IMAD R11, R20, UR5, R15 ;  /* 0x00000005140b7c24 */ /* 0x000fc4000f8e020f */
[----:B------:R-:W-:Y:S02]  /*8d10*/  IMAD R18, R18, UR4, R7 ;  /* 0x0000000412127c24 */ /* 0x000fe4000f8e0207 */
[----:B------:R-:W-:Y:S02]  /*8d20*/  IMAD.MOV.U32 R0, RZ, RZ, 0x1 ;  /* 0x00000001ff007424 */ /* 0x000fe400078e00ff */
[----:B------:R-:W-:Y:S01]  /*8d30*/  IMAD.MOV.U32 R6, RZ, RZ, R10 ;  /* 0x000000ffff067224 */ /* 0x000fe200078e000a */
[----:B------:R-:W-:Y:S02]  /*8d40*/  SEL R15, R18, R11, !P2 ;  /* 0x0000000b120f7207 */ /* 0x000fe40005000000 */
[----:B------:R-:W-:-:S07]  /*8d50*/  SEL R11, R11, R18, !P2 ;  /* 0x000000120b0b7207 */ /* 0x000fce0005000000 */
.L_x_178:
[----:B------:R-:W-:Y:S05]  /*8d60*/  BSYNC B1 ;  /* 0x0000000000017941 */ /* 0x000fea0003800000 */
.L_x_177:
[----:B------:R-:W-:-:S13]  /*8d70*/  LOP3.LUT P1, RZ, R0, 0xff, RZ, 0xc0, !PT ;  /* 0x000000ff00ff7812 */ /* 0x000fda000782c0ff */
[----:B------:R-:W-:Y:S05]  /*8d80*/  @P1 BRA `(.L_x_181) ;  /* 0xfffffff400501947 */ /* 0x000fea000383ffff */
[----:B------:R-:W-:Y:S05]  /*8d90*/  BSYNC B0 ;  /* 0x0000000000007941 */ /* 0x000fea0003800000 */
.L_x_169:
[----:B------:R-:W-:-:S03]  /*8da0*/  UMOV UR4, 0xffffffff ;  /* 0xffffffff00047882 */ /* 0x000fc60000000000 */
[----:B------:R-:W-:Y:S05]  /*8db0*/  BRA.DIV UR4, `(.L_x_182) ;  /* 0x00000006041c7947 */ /* 0x000fea000b800000 */
[----:B------:R-:W-:-:S13]  /*8dc0*/  ELECT P0, URZ, PT ;  /* 0x00000000003f782f */ /* 0x000fda0003800000 */
.L_x_196:
[----:B------:R-:W-:Y:S04]  /*8dd0*/  BSSY B0, `(.L_x_183) ;  /* 0x000002b000007945 */ /* 0x000fe80003800000 */
[----:B------:R-:W-:Y:S05]  /*8de0*/  @!P0 BRA `(.L_x_184) ;  /* 0x0000000000a48947 */ /* 0x000fea0003800000 */
[----:B------:R-:W-:-:S04]  /*8df0*/  LOP3.LUT R4, R4, 0x2, RZ, 0xfc, !PT ;  /* 0x0000000204047812 */ /* 0x000fc800078efcff */
[----:B------:R-:W-:-:S13]  /*8e00*/  ISETP.NE.AND P0, PT, R4, 0x3, PT ;  /* 0x000000030400780c */ /* 0x000fda0003f05270 */
[----:B------:R-:W-:Y:S05]  /*8e10*/  @!P0 BRA `(.L_x_185) ;  /* 0x0000000000048947 */ /* 0x000fea0003800000 */
[----:B------:R-:W-:Y:S01]  /*8e20*/  BPT.TRAP 0x1 ;  /* 0x000000040000795c */ /* 0x000fe20000300000 */
.L_x_185:
[----:B------:R-:W0:Y:S01]  /*8e30*/  S2R R3, SR_CgaCtaId ;  /* 0x0000000000037919 */ /* 0x000e220000008800 */
[----:B------:R-:W-:Y:S02]  /*8e40*/  MOV R0, 0x400 ;  /* 0x0000040000007802 */ /* 0x000fe40000000f00 */
[----:B------:R-:W-:Y:S02]  /*8e50*/  SHF.L.U32 R2, R12, 0x1f, RZ ;  /* 0x0000001f0c027819 */ /* 0x000fe400000006ff */
[----:B0-----:R-:W-:-:S05]  /*8e60*/  LEA R0, R3, R0, 0x18 ;  /* 0x0000000003007211 */ /* 0x001fca00078ec0ff */
[----:B------:R-:W-:-:S04]  /*8e70*/  VIADD R0, R0, 0x20 ;  /* 0x0000002000007836 */ /* 0x000fc80000000000 */
[C---:B------:R-:W-:Y:S02]  /*8e80*/  IMAD R7, R5.reuse, 0x8, R0 ;  /* 0x0000000805077824 */ /* 0x040fe400078e0200 */
[----:B------:R-:W-:Y:S02]  /*8e90*/  VIADD R5, R5, 0x1 ;  /* 0x0000000105057836 */ /* 0x000fe40000000000 */
[----:B------:R-:W0:Y:S03]  /*8ea0*/  SYNCS.PHASECHK.TRANS64.TRYWAIT P0, [R7+URZ], R2 ;  /* 0x00000002070075a7 */ /* 0x000e26000800017f */
[----:B------:R-:W-:-:S04]  /*8eb0*/  ISETP.NE.AND P1, PT, R5, 0x4, PT ;  /* 0x000000040500780c */ /* 0x000fc80003f25270 */
[----:B------:R-:W-:Y:S02]  /*8ec0*/  SEL R3, RZ, 0x1, P1 ;  /* 0x00000001ff037807 */ /* 0x000fe40000800000 */
[----:B------:R-:W-:Y:S02]  /*8ed0*/  SEL R5, R5, RZ, P1 ;  /* 0x000000ff05057207 */ /* 0x000fe40000800000 */
[----:B------:R-:W-:-:S03]  /*8ee0*/  LOP3.LUT R12, R12, R3, RZ, 0x3c, !PT ;  /* 0x000000030c0c7212 */ /* 0x000fc600078e3cff */
[----:B------:R-:W-:Y:S01]  /*8ef0*/  IMAD R9, R5, 0x8, R0 ;  /* 0x0000000805097824 */ /* 0x000fe200078e0200 */
[----:B------:R-:W-:Y:S01]  /*8f00*/  SHF.L.U32 R4, R12, 0x1f, RZ ;  /* 0x0000001f0c047819 */ /* 0x000fe200000006ff */
[----:B0-----:R-:W-:Y:S06]  /*8f10*/  @!P0 BRA `(.L_x_186) ;  /* 0x0000000000e88947 */ /* 0x001fec0003800000 */
.L_x_197:
[----:B------:R-:W1:Y:S01]  /*8f20*/  SYNCS.PHASECHK.TRANS64.TRYWAIT P0, [R9+URZ], R4 ;  /* 0x00000004090075a7 */ /* 0x000e62000800017f */
[----:B0-----:R-:W-:-:S05]  /*8f30*/  VIADD R2, R5, 0x1 ;  /* 0x0000000105027836 */ /* 0x001fca0000000000 */
[----:B------:R-:W-:-:S04]  /*8f40*/  ISETP.NE.AND P1, PT, R2, 0x4, PT ;  /* 0x000000040200780c */ /* 0x000fc80003f25270 */
[----:B------:R-:W-:Y:S02]  /*8f50*/  SEL R3, RZ, 0x1, P1 ;  /* 0x00000001ff037807 */ /* 0x000fe40000800000 */
[----:B------:R-:W-:Y:S02]  /*8f60*/  SEL R7, R2, RZ, P1 ;  /* 0x000000ff02077207 */ /* 0x000fe40000800000 */
[----:B------:R-:W-:-:S03]  /*8f70*/  LOP3.LUT R11, R12, R3, RZ, 0x3c, !PT ;  /* 0x000000030c0b7212 */ /* 0x000fc600078e3cff */
[----:B------:R-:W-:Y:S01]  /*8f80*/  IMAD R6, R7, 0x8, R0 ;  /* 0x0000000807067824 */ /* 0x000fe200078e0200 */
[----:B------:R-:W-:Y:S01]  /*8f90*/  SHF.L.U32 R5, R11, 0x1f, RZ ;  /* 0x0000001f0b057819 */ /* 0x000fe200000006ff */
[----:B-1----:R-:W-:Y:S06]  /*8fa0*/  @!P0 BRA `(.L_x_187) ;  /* 0x0000000000d88947 */ /* 0x002fec0003800000 */
.L_x_198:
[----:B------:R-:W1:Y:S01]  /*8fb0*/  SYNCS.PHASECHK.TRANS64.TRYWAIT P0, [R6+URZ], R5 ;  /* 0x00000005060075a7 */ /* 0x000e62000800017f */
[----:B------:R-:W-:-:S05]  /*8fc0*/  VIADD R2, R7, 0x1 ;  /* 0x0000000107027836 */ /* 0x000fca0000000000 */
[----:B------:R-:W-:-:S04]  /*8fd0*/  ISETP.NE.AND P1, PT, R2, 0x4, PT ;  /* 0x000000040200780c */ /* 0x000fc80003f25270 */
[----:B0-----:R-:W-:Y:S02]  /*8fe0*/  SEL R4, RZ, 0x1, P1 ;  /* 0x00000001ff047807 */ /* 0x001fe40000800000 */
[----:B------:R-:W-:Y:S02]  /*8ff0*/  SEL R3, R2, RZ, P1 ;  /* 0x000000ff02037207 */ /* 0x000fe40000800000 */
[----:B------:R-:W-:Y:S01]  /*9000*/  LOP3.LUT R4, R11, R4, RZ, 0x3c, !PT ;  /* 0x000000040b047212 */ /* 0x000fe200078e3cff */
[----:B-1----:R-:W-:Y:S06]  /*9010*/  @!P0 BRA `(.L_x_188) ;  /* 0x0000000000d08947 */ /* 0x002fec0003800000 */
.L_x_199:
[----:B------:R-:W-:Y:S01]  /*9020*/  IMAD R3, R3, 0x8, R0 ;  /* 0x0000000803037824 */ /* 0x000fe200078e0200 */
[----:B------:R-:W-:-:S07]  /*9030*/  SHF.L.U32 R0, R4, 0x1f, RZ ;  /* 0x0000001f04007819 */ /* 0x000fce00000006ff */
.L_x_189:
[----:B-1----:R1:W2:Y:S02]  /*9040*/  SYNCS.PHASECHK.TRANS64.TRYWAIT P0, [R3+URZ], R0 ;  /* 0x00000000030075a7 */ /* 0x0022a4000800017f */
[----:B--2---:R-:W-:Y:S05]  /*9050*/  @!P0 NANOSLEEP.SYNCS 0x989680 ;  /* 0x009896800000895d */ /* 0x004fea0003900000 */
[----:B------:R-:W2:Y:S02]  /*9060*/  @!P0 SYNCS.PHASECHK.TRANS64 P0, [R3+URZ], R0 ;  /* 0x00000000030085a7 */ /* 0x000ea4000800007f */
[----:B--2---:R-:W-:Y:S05]  /*9070*/  @!P0 BRA `(.L_x_189) ;  /* 0xfffffffc00f08947 */ /* 0x004fea000383ffff */
.L_x_184:
[----:B------:R-:W-:Y:S05]  /*9080*/  BSYNC B0 ;  /* 0x0000000000007941 */ /* 0x000fea0003800000 */
.L_x_183:
[----:B------:R-:W-:Y:S05]  /*9090*/  EXIT ;  /* 0x000000000000794d */ /* 0x000fea0003800000 */
.L_x_17:
[----:B-1----:R-:W-:-:S04]  /*90a0*/  IMAD.U32 R11, RZ, RZ, UR6 ;  /* 0x00000006ff0b7e24 */ /* 0x002fc8000f8e00ff */
[----:B------:R1:W4:Y:S03]  /*90b0*/  SYNCS.PHASECHK.TRANS64.TRYWAIT P0, [R11+URZ], R10 ;  /* 0x0000000a0b0075a7 */ /* 0x000326000800017f */
[----:B----4-:R-:W-:Y:S05]  /*90c0*/  @!P0 NANOSLEEP.SYNCS 0x989680 ;  /* 0x009896800000895d */ /* 0x010fea0003900000 */
[----:B------:R-:W4:Y:S02]  /*90d0*/  @!P0 SYNCS.PHASECHK.TRANS64 P0, [R11+URZ], R10 ;  /* 0x0000000a0b0085a7 */ /* 0x000f24000800007f */
[----:B----4-:R-:W-:Y:S05]  /*90e0*/  @!P0 BRA `(.L_x_17) ;  /* 0xfffffffc00ec8947 */ /* 0x010fea000383ffff */
[----:B------:R-:W-:Y:S05]  /*90f0*/  BRA `(.L_x_16) ;  /* 0xffffff8400147947 */ /* 0x000fea000383ffff */
.L_x_23:
[----:B-1----:R-:W-:-:S04]  /*9100*/  IMAD.U32 R140, RZ, RZ, UR12 ;  /* 0x0000000cff8c7e24 */ /* 0x002fc8000f8e00ff */
[----:B------:R1:W4:Y:S03]  /*9110*/  SYNCS.PHASECHK.TRANS64.TRYWAIT P0, [R140+URZ], R11 ;  /* 0x0000000b8c0075a7 */ /* 0x000326000800017f */
[----:B----4-:R-:W-:Y:S05]  /*9120*/  @!P0 NANOSLEEP.SYNCS 0x989680 ;  /* 0x009896800000895d */ /* 0x010fea0003900000 */
[----:B------:R-:W4:Y:S02]  /*9130*/  @!P0 SYNCS.PHASECHK.TRANS64 P0, [R140+URZ], R11 ;  /* 0x0000000b8c0085a7 */ /* 0x000f24000800007f */
[----:B----4-:R-:W-:Y:S05]  /*9140*/  @!P0 BRA `(.L_x_23) ;  /* 0xfffffffc00ec8947 */ /* 0x010fea000383ffff */
[----:B------:R-:W-:Y:S05]  /*9150*/  BRA `(.L_x_22) ;  /* 0xffffff8c00447947 */ /* 0x000fea000383ffff */
.L_x_170:
[----:B------:R-:W-:Y:S01]  /*9160*/  BSSY B1, `(.L_x_190) ;  /* 0x0000006000017945 */ /* 0x000fe20003800000 */
[----:B------:R-:W-:-:S07]  /*9170*/  IMAD.MOV.U32 R0, RZ, RZ, -0x1 ;  /* 0xffffffffff007424 */ /* 0x000fce00078e00ff */
[----:B------:R-:W-:Y:S05]  /*9180*/  WARPSYNC.COLLECTIVE R0, `(.L_x_191) ;  /* 0x00000000000c7348 */ /* 0x000fea0003c00000 */
[----:B------:R-:W-:Y:S02]  /*9190*/  ELECT P1, UR62, PT ;  /* 0x00000000003e782f */ /* 0x000fe40003820000 */
[----:B------:R-:W-:Y:S01]  /*91a0*/  MOV R0, UR62 ;  /* 0x0000003e00007c02 */ /* 0x000fe20008000f00 */
[----:B------:R-:W-:Y:S10]  /*91b0*/  ENDCOLLECTIVE ;  /* 0x000000000000791b */ /* 0x000ff40003800000 */
.L_x_191:
[----:B------:R-:W-:Y:S05]  /*91c0*/  BSYNC B1 ;  /* 0x0000000000017941 */ /* 0x000fea0003800000 */
.L_x_190:
[----:B------:R-:W-:Y:S05]  /*91d0*/  BRA `(.L_x_192) ;  /* 0xfffffff000487947 */ /* 0x000fea000383ffff */
.L_x_173:
[----:B-1----:R1:W2:Y:S02]  /*91e0*/  SYNCS.PHASECHK.TRANS64.TRYWAIT P1, [R18+URZ+0x20], R9 ;  /* 0x00002009120075a7 */ /* 0x0022a4000802017f */
[----:B--2---:R-:W-:Y:S05]  /*91f0*/  @!P1 NANOSLEEP.SYNCS 0x989680 ;  /* 0x009896800000995d */ /* 0x004fea0003900000 */
[----:B------:R-:W2:Y:S02]  /*9200*/  @!P1 SYNCS.PHASECHK.TRANS64 P1, [R18+URZ+0x20], R9 ;  /* 0x00002009120095a7 */ /* 0x000ea4000802007f */
[----:B--2---:R-:W-:Y:S05]  /*9210*/  @!P1 BRA `(.L_x_173) ;  /* 0xfffffffc00f09947 */ /* 0x004fea000383ffff */
[----:B------:R-:W-:Y:S05]  /*9220*/  BRA `(.L_x_193) ;  /* 0xfffffff0007c7947 */ /* 0x000fea000383ffff */
.L_x_182:
[----:B------:R-:W-:Y:S01]  /*9230*/  BSSY B0, `(.L_x_194) ;  /* 0x0000006000007945 */ /* 0x000fe20003800000 */
[----:B------:R-:W-:-:S07]  /*9240*/  IMAD.MOV.U32 R0, RZ, RZ, -0x1 ;  /* 0xffffffffff007424 */ /* 0x000fce00078e00ff */
[----:B------:R-:W-:Y:S05]  /*9250*/  WARPSYNC.COLLECTIVE R0, `(.L_x_195) ;  /* 0x00000000000c7348 */ /* 0x000fea0003c00000 */
[----:B------:R-:W-:Y:S02]  /*9260*/  ELECT P1, UR62, PT ;  /* 0x00000000003e782f */ /* 0x000fe40003820000 */
[----:B------:R-:W-:Y:S01]  /*9270*/  MOV R0, UR62 ;  /* 0x0000003e00007c02 */ /* 0x000fe20008000f00 */
[----:B------:R-:W-:Y:S10]  /*9280*/  ENDCOLLECTIVE ;  /* 0x000000000000791b */ /* 0x000ff40003800000 */
.L_x_195:
[----:B------:R-:W-:Y:S05]  /*9290*/  BSYNC B0 ;  /* 0x0000000000007941 */ /* 0x000fea0003800000 */
.L_x_194:
[----:B------:R-:W-:Y:S01]  /*92a0*/  PLOP3.LUT P0, PT, P1, PT, PT, 0x80, 0x0 ;  /* 0x000000000000781c */ /* 0x000fe20000f0f070 */
[----:B------:R-:W-:-:S12]  /*92b0*/  BRA `(.L_x_196) ;  /* 0xfffffff800c47947 */ /* 0x000fd8000383ffff */
.L_x_186:
[----:B0-----:R0:W1:Y:S02]  /*92c0*/  SYNCS.PHASECHK.TRANS64.TRYWAIT P0, [R7+URZ], R2 ;  /* 0x00000002070075a7 */ /* 0x001064000800017f */
[----:B-1----:R-:W-:Y:S05]  /*92d0*/  @!P0 NANOSLEEP.SYNCS 0x989680 ;  /* 0x009896800000895d */ /* 0x002fea0003900000 */
[----:B------:R-:W1:Y:S02]  /*92e0*/  @!P0 SYNCS.PHASECHK.TRANS64 P0, [R7+URZ], R2 ;  /* 0x00000002070085a7 */ /* 0x000e64000800007f */
[----:B-1----:R-:W-:Y:S05]  /*92f0*/  @!P0 BRA `(.L_x_186) ;  /* 0xfffffffc00f08947 */ /* 0x002fea000383ffff */
[----:B------:R-:W-:Y:S05]  /*9300*/  BRA `(.L_x_197) ;  /* 0xfffffffc00047947 */ /* 0x000fea000383ffff */
.L_x_187:
[----:B0-----:R0:W1:Y:S02]  /*9310*/  SYNCS.PHASECHK.TRANS64.TRYWAIT P0, [R9+URZ], R4 ;  /* 0x00000004090075a7 */ /* 0x001064000800017f */
[----:B-1----:R-:W-:Y:S05]  /*9320*/  @!P0 NANOSLEEP.SYNCS 0x989680 ;  /* 0x009896800000895d */ /* 0x002fea0003900000 */
[----:B------:R-:W1:Y:S02]  /*9330*/  @!P0 SYNCS.PHASECHK.TRANS64 P0, [R9+URZ], R4 ;  /* 0x00000004090085a7 */ /* 0x000e64000800007f */
[----:B-1----:R-:W-:Y:S05]  /*9340*/  @!P0 BRA `(.L_x_187) ;  /* 0xfffffffc00f08947 */ /* 0x002fea000383ffff */
[----:B------:R-:W-:Y:S05]  /*9350*/  BRA `(.L_x_198) ;  /* 0xfffffffc00147947 */ /* 0x000fea000383ffff */
.L_x_188:
[----:B0-----:R0:W1:Y:S02]  /*9360*/  SYNCS.PHASECHK.TRANS64.TRYWAIT P0, [R6+URZ], R5 ;  /* 0x00000005060075a7 */ /* 0x001064000800017f */
[----:B-1----:R-:W-:Y:S05]  /*9370*/  @!P0 NANOSLEEP.SYNCS 0x989680 ;  /* 0x009896800000895d */ /* 0x002fea0003900000 */
[----:B------:R-:W1:Y:S02]  /*9380*/  @!P0 SYNCS.PHASECHK.TRANS64 P0, [R6+URZ], R5 ;  /* 0x00000005060085a7 */ /* 0x000e64000800007f */
[----:B-1----:R-:W-:Y:S05]  /*9390*/  @!P0 BRA `(.L_x_188) ;  /* 0xfffffffc00f08947 */ /* 0x002fea000383ffff */
[----:B------:R-:W-:Y:S05]  /*93a0*/  BRA `(.L_x_199) ;  /* 0xfffffffc001c7947 */ /* 0x000fea000383ffff */
.L_x_200:
[----:B------:R-:W-:-:S00]  /*93b0*/  BRA `(.L_x_200) ;  /* 0xfffffffc00fc7947 */ /* 0x000fc0000383ffff */
[----:B------:R-:W-:-:S00]  /*93c0*/  NOP ;  /* 0x0000000000007918 */ /* 0x000fc00000000000 */
        /* <DEDUP_REMOVED lines=11> */
.L_x_201:


//--------------------- .nv.shared._ZN7cutlass13device_kernelINS_4gemm6kernel13GemmUniversalIN4cute5tupleIJiiiiEEENS1_10collective13CollectiveMmaINS1_37MainloopSm90TmaGmmaWarpSpecializedFP8ILi4ENS5_IJNS4_1CILi1EEESB_SB_EEENS1_35KernelTmaWarpSpecializedCooperativeEEENS5_IJNSA_ILi128EEESF_NSA_ILi32EEEEEENS_12float_e5m2_tENS5_IJlSB_lEEESI_SJ_NS4_8TiledMMAINS4_8MMA_AtomIJNS4_4SM904GMMA31MMA_64x128x32_F32E5M2E5M2_SS_TNILNSN_7ScaleInE1ELSP_1EEEEEENS4_6LayoutINS5_IJNSA_ILi2EEESB_SB_EEENS5_IJSB_NSA_ILi0EEESV_EEEEENS5_IJNS4_10UnderscoreESY_SY_EEEEENS4_13SM90_TMA_LOADENS4_14ComposedLayoutINS4_7SwizzleILi1ELi4ELi3EEENS4_18smem_ptr_flag_bitsILi8EEENSS_INS5_IJNSA_ILi8EEESG_EEENS5_IJSG_SB_EEEEEEEvNS4_8identityES11_S1B_vS1C_EENS_8epilogue10collective6detail29Sm90TmaWarpSpecializedAdapterINS1F_15DefaultEpilogueISI_SJ_SJ_NS1E_6thread17LinearCombinationISI_Li1EffLNS1J_9ScaleType4KindE0ELNS_15FloatRoundStyleE2ESI_EENS1_15EpilogueDefaultEEEEEvvEEEEvNT_6ParamsE --------------------------
	.section	.nv.shared._ZN7cutlass13device_kernelINS_4gemm6kernel13GemmUniversalIN4cute5tupleIJiiiiEEENS1_10collective13CollectiveMmaINS1_37MainloopSm90TmaGmmaWarpSpecializedFP8ILi4ENS5_IJNS4_1CILi1EEESB_SB_EEENS1_35KernelTmaWarpSpecializedCooperativeEEENS5_IJNSA_ILi128EEESF_NSA_ILi32EEEEEENS_12float_e5m2_tENS5_IJlSB_lEEESI_SJ_NS4_8TiledMMAINS4_8MMA_AtomIJNS4_4SM904GMMA31MMA_64x128x32_F32E5M2E5M2_SS_TNILNSN_7ScaleInE1ELSP_1EEEEEENS4_6LayoutINS5_IJNSA_ILi2EEESB_SB_EEENS5_IJSB_NSA_ILi0EEESV_EEEEENS5_IJNS4_10UnderscoreESY_SY_EEEEENS4_13SM90_TMA_LOADENS4_14ComposedLayoutINS4_7SwizzleILi1ELi4ELi3EEENS4_18smem_ptr_flag_bitsILi8EEENSS_INS5_IJNSA_ILi8EEESG_EEENS5_IJSG_SB_EEEEEEEvNS4_8identityES11_S1B_vS1C_EENS_8epilogue10collective6detail29Sm90TmaWarpSpecializedAdapterINS1F_15DefaultEpilogueISI_SJ_SJ_NS1E_6thread17LinearCombinationISI_Li1EffLNS1J_9ScaleType4KindE0ELNS_15FloatRoundStyleE2ESI_EENS1_15EpilogueDefaultEEEEEvvEEEEvNT_6ParamsE,"aw",@nobits
	.sectionflags	@""
	.align	16
	.zero		1024


//--------------------- .nv.shared.reserved.0     --------------------------
	.section	.nv.shared.reserved.0,"aw",@nobits
	.weak		__nv_reservedSMEM_offset_0_alias
	.size		__nv_reservedSMEM_offset_0_alias, 0, 0
	.other		__nv_reservedSMEM_offset_0_alias,@"STO_CUDA_RESERVED_SHARED STV_DEFAULT"
__nv_reservedSMEM_offset_0_alias:
	.zero		0


//--------------------- .nv.global                --------------------------
	.section	.nv.global,"aw",@nobits
.nv.global:
	.type		_ZN40_INTERNAL_4bfed310_4_k_cu_12ae5bd8_285184cute1_E,@object
	.size		_ZN40_INTERNAL_4bfed310_4_k_cu_12ae5bd8_285184cute1_E,(_ZN40_INTERNAL_4bfed310_4_k_cu_12ae5bd8_285184cuda3std3__45__cpo6cbeginE - _ZN40_INTERNAL_4bfed310_4_k_cu_12ae5bd8_285184cute1_E)
_ZN40_INTERNAL_4bfed310_4_k_cu_12ae5bd8_285184cute1_E:
	.zero		1
	.type		_ZN40_INTERNAL_4bfed310_4_k_cu_12ae5bd8_285184cuda3std3__45__cpo6cbeginE,@object
	.size		_ZN40_INTERNAL_4bfed310_4_k_cu_12ae5bd8_285184cuda3std3__45__cpo6cbeginE,(_ZN40_INTERNAL_4bfed310_4_k_cu_12ae5bd8_285184cuda3std3__48in_placeE - _ZN40_INTERNAL_4bfed310_4_k_cu_12ae5bd8_285184cuda3std3__45__cpo6cbeginE)
_ZN40_INTERNAL_4bfed310_4_k_cu_12ae5bd8_285184cuda3std3__45__cpo6cbeginE:
	.zero		1
	.type		_ZN40_INTERNAL_4bfed310_4_k_cu_12ae5bd8_285184cuda3std3__48in_placeE,@object
	.size		_ZN40_INTERNAL_4bfed310_4_k_cu_12ae5bd8_285184cuda3std3__48in_placeE,(_ZN40_INTERNAL_4bfed310_4_k_cu_12ae5bd8_285184cuda3std6ranges3__45__cpo9iter_moveE - _ZN40_INTERNAL_4bfed310_4_k_cu_12ae5bd8_285184cuda3std3__48in_placeE)
_ZN40_INTERNAL_4bfed310_4_k_cu_12ae5bd8_285184cuda3std3__48in_placeE:
	.zero		1
	.type		_ZN40_INTERNAL_4bfed310_4_k_cu_12ae5bd8_285184cuda3std6ranges3__45__cpo9iter_moveE,@object
	.size		_ZN40_INTERNAL_4bfed310_4_k_cu_12ae5bd8_285184cuda3std6ranges3__45__cpo9iter_moveE,(_ZN40_INTERNAL_4bfed310_4_k_cu_12ae5bd8_285184cuda3std3__45__cpo5beginE - _ZN40_INTERNAL_4bfed310_4_k_cu_12ae5bd8_285184cuda3std6ranges3__45__cpo9iter_moveE)
_ZN40_INTERNAL_4bfed310_4_k_cu_12ae5bd8_285184cuda3std6ranges3__45__cpo9iter_moveE:
	.zero		1
	.type		_ZN40_INTERNAL_4bfed310_4_k_cu_12ae5bd8_285184cuda3std3__45__cpo5beginE,@object
	.size		_ZN40_INTERNAL_4bfed310_4_k_cu_12ae5bd8_285184cuda3std3__45__cpo5beginE,(_ZN40_INTERNAL_4bfed310_4_k_cu_12ae5bd8_285184cuda3std3__442_GLOBAL__N__4bfed310_4_k_cu_12ae5bd8_285186ignoreE - _ZN40_INTERNAL_4bfed310_4_k_cu_12ae5bd8_285184cuda3std3__45__cpo5beginE)
_ZN40_INTERNAL_4bfed310_4_k_cu_12ae5bd8_285184cuda3std3__45__cpo5beginE:
	.zero		1
	.type		_ZN40_INTERNAL_4bfed310_4_k_cu_12ae5bd8_285184cuda3std3__442_GLOBAL__N__4bfed310_4_k_cu_12ae5bd8_285186ignoreE,@object
	.size		_ZN40_INTERNAL_4bfed310_4_k_cu_12ae5bd8_285184cuda3std3__442_GLOBAL__N__4bfed310_4_k_cu_12ae5bd8_285186ignoreE,(_ZN40_INTERNAL_4bfed310_4_k_cu_12ae5bd8_285184cute7productE - _ZN40_INTERNAL_4bfed310_4_k_cu_12ae5bd8_285184cuda3std3__442_GLOBAL__N__4bfed310_4_k_cu_12ae5bd8_285186ignoreE)
_ZN40_INTERNAL_4bfed310_4_k_cu_12ae5bd8_285184cuda3std3__442_GLOBAL__N__4bfed310_4_k_cu_12ae5bd8_285186ignoreE:
	.zero		1
	.type		_ZN40_INTERNAL_4bfed310_4_k_cu_12ae5bd8_285184cute7productE,@object
	.size		_ZN40_INTERNAL_4bfed310_4_k_cu_12ae5bd8_285184cute7productE,(_ZN40_INTERNAL_4bfed310_4_k_cu_12ae5bd8_285184cuda3std3__45__cpo3endE - _ZN40_INTERNAL_4bfed310_4_k_cu_12ae5bd8_285184cute7productE)
_ZN40_INTERNAL_4bfed310_4_k_cu_12ae5bd8_285184cute7productE:
	.zero		1
	.type		_ZN40_INTERNAL_4bfed310_4_k_cu_12ae5bd8_285184cuda3std3__45__cpo3endE,@object
	.size		_ZN40_INTERNAL_4bfed310_4_k_cu_12ae5bd8_285184cuda3std3__45__cpo3endE,(_ZN40_INTERNAL_4bfed310_4_k_cu_12ae5bd8_285184cuda3std3__419piecewise_constructE - _ZN40_INTERNAL_4bfed310_4_k_cu_12ae5bd8_285184cuda3std3__45__cpo3endE)
_ZN40_INTERNAL_4bfed310_4_k_cu_12ae5bd8_285184cuda3std3__45__cpo3endE:
	.zero		1
	.type		_ZN40_INTERNAL_4bfed310_4_k_cu_12ae5bd8_285184cuda3std3__419piecewise_constructE,@object
	.size		_ZN40_INTERNAL_4bfed310_4_k_cu_12ae5bd8_285184cuda3std3__419piecewise_constructE,(_ZN40_INTERNAL_4bfed310_4_k_cu_12ae5bd8_285184cuda3std3__45__cpo4cendE - _ZN40_INTERNAL_4bfed310_4_k_cu_12ae5bd8_285184cuda3std3__419piecewise_constructE)
_ZN40_INTERNAL_4bfed310_4_k_cu_12ae5bd8_285184cuda3std3__419piecewise_constructE:
	.zero		1
	.type		_ZN40_INTERNAL_4bfed310_4_k_cu_12ae5bd8_285184cuda3std3__45__cpo4cendE,@object
	.size		_ZN40_INTERNAL_4bfed310_4_k_cu_12ae5bd8_285184cuda3std3__45__cpo4cendE,(_ZN40_INTERNAL_4bfed310_4_k_cu_12ae5bd8_285184cuda3std6ranges3__45__cpo4swapE - _ZN40_INTERNAL_4bfed310_4_k_cu_12ae5bd8_285184cuda3std3__45__cpo4cendE)
_ZN40_INTERNAL_4bfed310_4_k_cu_12ae5bd8_285184cuda3std3__45__cpo4cendE:
	.zero		1
	.type		_ZN40_INTERNAL_4bfed310_4_k_cu_12ae5bd8_285184cuda3std6ranges3__45__cpo4swapE,@object
	.size		_ZN40_INTERNAL_4bfed310_4_k_cu_12ae5bd8_285184cuda3std6ranges3__45__cpo4swapE,(.L_7 - _ZN40_INTERNAL_4bfed310_4_k_cu_12ae5bd8_285184cuda3std6ranges3__45__cpo4swapE)
_ZN40_INTERNAL_4bfed310_4_k_cu_12ae5bd8_285184cuda3std6ranges3__45__cpo4swapE:
	.zero		1
.L_7:


//--------------------- .nv.constant0._ZN7cutlass13device_kernelINS_4gemm6kernel13GemmUniversalIN4cute5tupleIJiiiiEEENS1_10collective13CollectiveMmaINS1_37MainloopSm90TmaGmmaWarpSpecializedFP8ILi4ENS5_IJNS4_1CILi1EEESB_SB_EEENS1_35KernelTmaWarpSpecializedCooperativeEEENS5_IJNSA_ILi128EEESF_NSA_ILi32EEEEEENS_12float_e5m2_tENS5_IJlSB_lEEESI_SJ_NS4_8TiledMMAINS4_8MMA_AtomIJNS4_4SM904GMMA31MMA_64x128x32_F32E5M2E5M2_SS_TNILNSN_7ScaleInE1ELSP_1EEEEEENS4_6LayoutINS5_IJNSA_ILi2EEESB_SB_EEENS5_IJSB_NSA_ILi0EEESV_EEEEENS5_IJNS4_10UnderscoreESY_SY_EEEEENS4_13SM90_TMA_LOADENS4_14ComposedLayoutINS4_7SwizzleILi1ELi4ELi3EEENS4_18smem_ptr_flag_bitsILi8EEENSS_INS5_IJNSA_ILi8EEESG_EEENS5_IJSG_SB_EEEEEEEvNS4_8identityES11_S1B_vS1C_EENS_8epilogue10collective6detail29Sm90TmaWarpSpecializedAdapterINS1F_15DefaultEpilogueISI_SJ_SJ_NS1E_6thread17LinearCombinationISI_Li1EffLNS1J_9ScaleType4KindE0ELNS_15FloatRoundStyleE2ESI_EENS1_15EpilogueDefaultEEEEEvvEEEEvNT_6ParamsE --------------------------
	.section	.nv.constant0._ZN7cutlass13device_kernelINS_4gemm6kernel13GemmUniversalIN4cute5tupleIJiiiiEEENS1_10collective13CollectiveMmaINS1_37MainloopSm90TmaGmmaWarpSpecializedFP8ILi4ENS5_IJNS4_1CILi1EEESB_SB_EEENS1_35KernelTmaWarpSpecializedCooperativeEEENS5_IJNSA_ILi128EEESF_NSA_ILi32EEEEEENS_12float_e5m2_tENS5_IJlSB_lEEESI_SJ_NS4_8TiledMMAINS4_8MMA_AtomIJNS4_4SM904GMMA31MMA_64x128x32_F32E5M2E5M2_SS_TNILNSN_7ScaleInE1ELSP_1EEEEEENS4_6LayoutINS5_IJNSA_ILi2EEESB_SB_EEENS5_IJSB_NSA_ILi0EEESV_EEEEENS5_IJNS4_10UnderscoreESY_SY_EEEEENS4_13SM90_TMA_LOADENS4_14ComposedLayoutINS4_7SwizzleILi1ELi4ELi3EEENS4_18smem_ptr_flag_bitsILi8EEENSS_INS5_IJNSA_ILi8EEESG_EEENS5_IJSG_SB_EEEEEEEvNS4_8identityES11_S1B_vS1C_EENS_8epilogue10collective6detail29Sm90TmaWarpSpecializedAdapterINS1F_15DefaultEpilogueISI_SJ_SJ_NS1E_6thread17LinearCombinationISI_Li1EffLNS1J_9ScaleType4KindE0ELNS_15FloatRoundStyleE2ESI_EENS1_15EpilogueDefaultEEEEEvvEEEEvNT_6ParamsE,"a",@progbits
	.sectionflags	@""
	.align	4
.nv.constant0._ZN7cutlass13device_kernelINS_4gemm6kernel13GemmUniversalIN4cute5tupleIJiiiiEEENS1_10collective13CollectiveMmaINS1_37MainloopSm90TmaGmmaWarpSpecializedFP8ILi4ENS5_IJNS4_1CILi1EEESB_SB_EEENS1_35KernelTmaWarpSpecializedCooperativeEEENS5_IJNSA_ILi128EEESF_NSA_ILi32EEEEEENS_12float_e5m2_tENS5_IJlSB_lEEESI_SJ_NS4_8TiledMMAINS4_8MMA_AtomIJNS4_4SM904GMMA31MMA_64x128x32_F32E5M2E5M2_SS_TNILNSN_7ScaleInE1ELSP_1EEEEEENS4_6LayoutINS5_IJNSA_ILi2EEESB_SB_EEENS5_IJSB_NSA_ILi0EEESV_EEEEENS5_IJNS4_10UnderscoreESY_SY_EEEEENS4_13SM90_TMA_LOADENS4_14ComposedLayoutINS4_7SwizzleILi1ELi4ELi3EEENS4_18smem_ptr_flag_bitsILi8EEENSS_INS5_IJNSA_ILi8EEESG_EEENS5_IJSG_SB_EEEEEEEvNS4_8identityES11_S1B_vS1C_EENS_8epilogue10collective6detail29Sm90TmaWarpSpecializedAdapterINS1F_15DefaultEpilogueISI_SJ_SJ_NS1E_6thread17LinearCombinationISI_Li1EffLNS1J_9ScaleType4KindE0ELNS_15FloatRoundStyleE2ESI_EENS1_15EpilogueDefaultEEEEEvvEEEEvNT_6ParamsE:
	.zero		1664


//--------------------- SYMBOLS --------------------------

	.type		.nv.reservedSmem.offset0,@object
	.size		.nv.reservedSmem.offset0,0x4
